def matmul_kernel(
    a_ptr,
    b_ptr,
    c_ptr,
    M,
    N,
    K,
    stride_am,
    stride_ak,
    stride_bk,
    stride_bn,
    stride_cm,
    stride_cn,
    BLOCK_M: tl.constexpr,
    BLOCK_N: tl.constexpr,
    BLOCK_K: tl.constexpr,
    GROUP_M: tl.constexpr,
):
    pid = tl.program_id(axis=0)
    num_pid_m = tl.cdiv(M, BLOCK_M)
    num_pid_n = tl.cdiv(N, BLOCK_N)
    num_pid_in_group = GROUP_M * num_pid_n
    group_id = pid // num_pid_in_group
    first_pid_m = group_id * GROUP_M
    group_size_m = min(num_pid_m - first_pid_m, GROUP_M)
    pid_m = first_pid_m + ((pid % num_pid_in_group) % group_size_m)
    pid_n = (pid % num_pid_in_group) // group_size_m

    offs_am = (pid_m * BLOCK_M + tl.arange(0, BLOCK_M)) % M
    offs_bn = (pid_n * BLOCK_N + tl.arange(0, BLOCK_N)) % N
    offs_k = tl.arange(0, BLOCK_K)
    a_ptrs = a_ptr + offs_am[:, None] * stride_am + offs_k[None, :] * stride_ak
    b_ptrs = b_ptr + offs_k[:, None] * stride_bk + offs_bn[None, :] * stride_bn

    acc = tl.zeros((BLOCK_M, BLOCK_N), dtype=tl.float32)
    for kk in range(0, tl.cdiv(K, BLOCK_K)):
        a = tl.load(a_ptrs, mask=offs_k[None, :] < K - kk * BLOCK_K, other=0.0)
        b = tl.load(b_ptrs, mask=offs_k[:, None] < K - kk * BLOCK_K, other=0.0)
        acc = tl.dot(a, b, acc)
        a_ptrs += BLOCK_K * stride_ak
        b_ptrs += BLOCK_K * stride_bk

    c = acc.to(c_ptr.dtype.element_ty)
    offs_cm = pid_m * BLOCK_M + tl.arange(0, BLOCK_M)
    offs_cn = pid_n * BLOCK_N + tl.arange(0, BLOCK_N)
    c_ptrs = c_ptr + offs_cm[:, None] * stride_cm + offs_cn[None, :] * stride_cn
    mask = (offs_cm[:, None] < M) & (offs_cn[None, :] < N)
    tl.store(c_ptrs, c, mask=mask)

# config = {"BLOCK_K": 32, "BLOCK_M": 128, "BLOCK_N": 128, "GROUP_M": 8, "arch": "sm_100", "dtype": "fp8e4m3", "num_ctas": 1, "num_stages": 3, "num_warps": 8}
# arch = sm_100


// ===== COMPILED SASS (sm_100a) =====

	.target	sm_100a

	.elftype	@"ET_EXEC"


//--------------------- .note.nv.tkinfo           --------------------------
	.section	.note.nv.tkinfo,"",@"SHT_NOTE"
	.sectionflags	@"SHF_NOTE_NV_TKINFO"
	.tkinfo
        /*0018*/ 	.word	0x00000081
        /*0030*/ 	.string	""
        /*0030*/ 	.string	"ptxas-blackwell"
        /*0030*/ 	.string	"Cuda compilation tools, release 12.9, V12.9.86"
        /*0030*/ 	.string	"Build cuda_12.9.r12.9/compiler.36037853_0"
        /*0030*/ 	.string	"-v  -suppress-debug-info  -lineinfo  -arch sm_100a "



//--------------------- .note.nv.cuver            --------------------------
	.section	.note.nv.cuver,"",@"SHT_NOTE"
	.sectionflags	@"SHF_NOTE_NV_CUVER"
        /*0018*/ 	.short	0x0001
        /*001a*/ 	.short	0x0064
        /*001c*/ 	.short	0x0001
        /*001e*/ 	.short	0x0000
        /*0020*/ 	.short	0x0001
        /*0022*/ 	.short	0x0000


//--------------------- .nv.info                  --------------------------
	.section	.nv.info,"",@"SHT_CUDA_INFO"
	.align	4


	//----- nvinfo : EIATTR_REGCOUNT
	.align		4
        /*0000*/ 	.byte	0x04, 0x2f
        /*0002*/ 	.short	(.L_4 - .L_3)
	.align		4
.L_3:
        /*0004*/ 	.word	index@(matmul_kernel)
        /*0008*/ 	.word	0x0000007f


	//----- nvinfo : EIATTR_FRAME_SIZE
	.align		4
.L_4:
        /*000c*/ 	.byte	0x04, 0x11
        /*000e*/ 	.short	(.L_6 - .L_5)
	.align		4
.L_5:
        /*0010*/ 	.word	index@($__internal_2_$__cuda_sm10x_tcgen05_guardrail_trap_unallocated_columns_being_dealloced)
        /*0014*/ 	.word	0x00000000


	//----- nvinfo : EIATTR_FRAME_SIZE
	.align		4
.L_6:
        /*0018*/ 	.byte	0x04, 0x11
        /*001a*/ 	.short	(.L_8 - .L_7)
	.align		4
.L_7:
        /*001c*/ 	.word	index@($__internal_1_$__cuda_sm10x_tcgen05_guardrail_trap_phase_invalid_during_alloc)
        /*0020*/ 	.word	0x00000000


	//----- nvinfo : EIATTR_FRAME_SIZE
	.align		4
.L_8:
        /*0024*/ 	.byte	0x04, 0x11
        /*0026*/ 	.short	(.L_10 - .L_9)
	.align		4
.L_9:
        /*0028*/ 	.word	index@($__internal_0_$__cuda_sm10x_tcgen05_guardrail_trap_col_being_dealloced_not_returned_by_alloc)
        /*002c*/ 	.word	0x00000000


	//----- nvinfo : EIATTR_FRAME_SIZE
	.align		4
.L_10:
        /*0030*/ 	.byte	0x04, 0x11
        /*0032*/ 	.short	(.L_12 - .L_11)
	.align		4
.L_11:
        /*0034*/ 	.word	index@(matmul_kernel)
        /*0038*/ 	.word	0x00000000


	//----- nvinfo : EIATTR_MIN_STACK_SIZE
	.align		4
.L_12:
        /*003c*/ 	.byte	0x04, 0x12
        /*003e*/ 	.short	(.L_14 - .L_13)
	.align		4
.L_13:
        /*0040*/ 	.word	index@(matmul_kernel)
        /*0044*/ 	.word	0x00000000
.L_14:


//--------------------- .nv.info.matmul_kernel    --------------------------
	.section	.nv.info.matmul_kernel,"",@"SHT_CUDA_INFO"
	.sectionflags	@""
	.align	4


	//----- nvinfo : EIATTR_CUDA_API_VERSION
	.align		4
        /*0000*/ 	.byte	0x04, 0x37
        /*0002*/ 	.short	(.L_16 - .L_15)
.L_15:
        /*0004*/ 	.word	0x00000081


	//----- nvinfo : EIATTR_KPARAM_INFO
	.align		4
.L_16:
        /*0008*/ 	.byte	0x04, 0x17
        /*000a*/ 	.short	(.L_18 - .L_17)
.L_17:
        /*000c*/ 	.word	0x00000000
        /*0010*/ 	.short	0x000d
        /*0012*/ 	.short	0x0048
        /*0014*/ 	.byte	0x00, 0xf4, 0x21, 0x00


	//----- nvinfo : EIATTR_KPARAM_INFO
	.align		4
.L_18:
        /*0018*/ 	.byte	0x04, 0x17
        /*001a*/ 	.short	(.L_20 - .L_19)
.L_19:
        /*001c*/ 	.word	0x00000000
        /*0020*/ 	.short	0x000c
        /*0022*/ 	.short	0x0040
        /*0024*/ 	.byte	0x00, 0xf4, 0x21, 0x00


	//----- nvinfo : EIATTR_KPARAM_INFO
	.align		4
.L_20:
        /*0028*/ 	.byte	0x04, 0x17
        /*002a*/ 	.short	(.L_22 - .L_21)
.L_21:
        /*002c*/ 	.word	0x00000000
        /*0030*/ 	.short	0x000b
        /*0032*/ 	.short	0x0038
        /*0034*/ 	.byte	0x00, 0xf0, 0x11, 0x00


	//----- nvinfo : EIATTR_KPARAM_INFO
	.align		4
.L_22:
        /*0038*/ 	.byte	0x04, 0x17
        /*003a*/ 	.short	(.L_24 - .L_23)
.L_23:
        /*003c*/ 	.word	0x00000000
        /*0040*/ 	.short	0x000a
        /*0042*/ 	.short	0x0034
        /*0044*/ 	.byte	0x00, 0xf0, 0x11, 0x00


	//----- nvinfo : EIATTR_KPARAM_INFO
	.align		4
.L_24:
        /*0048*/ 	.byte	0x04, 0x17
        /*004a*/ 	.short	(.L_26 - .L_25)
.L_25:
        /*004c*/ 	.word	0x00000000
        /*0050*/ 	.short	0x0009
        /*0052*/ 	.short	0x0030
        /*0054*/ 	.byte	0x00, 0xf0, 0x11, 0x00


	//----- nvinfo : EIATTR_KPARAM_INFO
	.align		4
.L_26:
        /*0058*/ 	.byte	0x04, 0x17
        /*005a*/ 	.short	(.L_28 - .L_27)
.L_27:
        /*005c*/ 	.word	0x00000000
        /*0060*/ 	.short	0x0008
        /*0062*/ 	.short	0x002c
        /*0064*/ 	.byte	0x00, 0xf0, 0x11, 0x00


	//----- nvinfo : EIATTR_KPARAM_INFO
	.align		4
.L_28:
        /*0068*/ 	.byte	0x04, 0x17
        /*006a*/ 	.short	(.L_30 - .L_29)
.L_29:
        /*006c*/ 	.word	0x00000000
        /*0070*/ 	.short	0x0007
        /*0072*/ 	.short	0x0028
        /*0074*/ 	.byte	0x00, 0xf0, 0x11, 0x00


	//----- nvinfo : EIATTR_KPARAM_INFO
	.align		4
.L_30:
        /*0078*/ 	.byte	0x04, 0x17
        /*007a*/ 	.short	(.L_32 - .L_31)
.L_31:
        /*007c*/ 	.word	0x00000000
        /*0080*/ 	.short	0x0006
        /*0082*/ 	.short	0x0024
        /*0084*/ 	.byte	0x00, 0xf0, 0x11, 0x00


	//----- nvinfo : EIATTR_KPARAM_INFO
	.align		4
.L_32:
        /*0088*/ 	.byte	0x04, 0x17
        /*008a*/ 	.short	(.L_34 - .L_33)
.L_33:
        /*008c*/ 	.word	0x00000000
        /*0090*/ 	.short	0x0005
        /*0092*/ 	.short	0x0020
        /*0094*/ 	.byte	0x00, 0xf0, 0x11, 0x00


	//----- nvinfo : EIATTR_KPARAM_INFO
	.align		4
.L_34:
        /*0098*/ 	.byte	0x04, 0x17
        /*009a*/ 	.short	(.L_36 - .L_35)
.L_35:
        /*009c*/ 	.word	0x00000000
        /*00a0*/ 	.short	0x0004
        /*00a2*/ 	.short	0x001c
        /*00a4*/ 	.byte	0x00, 0xf0, 0x11, 0x00


	//----- nvinfo : EIATTR_KPARAM_INFO
	.align		4
.L_36:
        /*00a8*/ 	.byte	0x04, 0x17
        /*00aa*/ 	.short	(.L_38 - .L_37)
.L_37:
        /*00ac*/ 	.word	0x00000000
        /*00b0*/ 	.short	0x0003
        /*00b2*/ 	.short	0x0018
        /*00b4*/ 	.byte	0x00, 0xf0, 0x11, 0x00


	//----- nvinfo : EIATTR_KPARAM_INFO
	.align		4
.L_38:
        /*00b8*/ 	.byte	0x04, 0x17
        /*00ba*/ 	.short	(.L_40 - .L_39)
.L_39:
        /*00bc*/ 	.word	0x00000000
        /*00c0*/ 	.short	0x0002
        /*00c2*/ 	.short	0x0010
        /*00c4*/ 	.byte	0x00, 0xf4, 0x21, 0x00


	//----- nvinfo : EIATTR_KPARAM_INFO
	.align		4
.L_40:
        /*00c8*/ 	.byte	0x04, 0x17
        /*00ca*/ 	.short	(.L_42 - .L_41)
.L_41:
        /*00cc*/ 	.word	0x00000000
        /*00d0*/ 	.short	0x0001
        /*00d2*/ 	.short	0x0008
        /*00d4*/ 	.byte	0x00, 0xf4, 0x21, 0x00


	//----- nvinfo : EIATTR_KPARAM_INFO
	.align		4
.L_42:
        /*00d8*/ 	.byte	0x04, 0x17
        /*00da*/ 	.short	(.L_44 - .L_43)
.L_43:
        /*00dc*/ 	.word	0x00000000
        /*00e0*/ 	.short	0x0000
        /*00e2*/ 	.short	0x0000
        /*00e4*/ 	.byte	0x00, 0xf4, 0x21, 0x00


	//----- nvinfo : EIATTR_AT_ENTRY_FRAGMENTS
	.align		4
.L_44:
        /*00e8*/ 	.byte	0x04, 0x4f
        /*00ea*/ 	.short	(.L_46 - .L_45)


	//   ....[0]....
.L_45:
        /*00ec*/ 	.word	0x00000004


	//----- nvinfo : EIATTR_RESERVED_SMEM_USED
	.align		4
.L_46:
        /*00f0*/ 	.byte	0x01, 0x41
	.zero		2


	//----- nvinfo : EIATTR_SPARSE_MMA_MASK
	.align		4
        /*00f4*/ 	.byte	0x03, 0x50
        /*00f6*/ 	.short	0x0000


	//----- nvinfo : EIATTR_TCGEN05_1CTA_USED
	.align		4
        /*00f8*/ 	.byte	0x01, 0x51
	.zero		2


	//----- nvinfo : EIATTR_MAXREG_COUNT
	.align		4
        /*00fc*/ 	.byte	0x03, 0x1b
        /*00fe*/ 	.short	0x00ff


	//----- nvinfo : EIATTR_NUM_BARRIERS
	.align		4
        /*0100*/ 	.byte	0x02, 0x4c
        /*0102*/ 	.byte	0x01
	.zero		1


	//----- nvinfo : EIATTR_INT_WARP_WIDE_INSTR_OFFSETS
	.align		4
        /*0104*/ 	.byte	0x04, 0x31
        /*0106*/ 	.short	(.L_48 - .L_47)


	//   ....[0]....
.L_47:
        /*0108*/ 	.word	0x00001550


	//   ....[1]....
        /*010c*/ 	.word	0x00001580


	//   ....[2]....
        /*0110*/ 	.word	0x000026e0


	//   ....[3]....
        /*0114*/ 	.word	0x000065c0


	//   ....[4]....
        /*0118*/ 	.word	0x00006610


	//----- nvinfo : EIATTR_COOP_GROUP_MASK_REGIDS
	.align		4
.L_48:
        /*011c*/ 	.byte	0x04, 0x29
        /*011e*/ 	.short	(.L_50 - .L_49)


	//   ....[0]....
.L_49:
        /*0120*/ 	.word	0xffffffff


	//   ....[1]....
        /*0124*/ 	.word	0xffffffff


	//   ....[2]....
        /*0128*/ 	.word	0xffffffff


	//   ....[3]....
        /*012c*/ 	.word	0xffffffff


	//----- nvinfo : EIATTR_COOP_GROUP_INSTR_OFFSETS
	.align		4
.L_50:
        /*0130*/ 	.byte	0x04, 0x28
        /*0132*/ 	.short	(.L_52 - .L_51)


	//   ....[0]....
.L_51:
        /*0134*/ 	.word	0x00000060


	//   ....[1]....
        /*0138*/ 	.word	0x00000320


	//   ....[2]....
        /*013c*/ 	.word	0x00006450


	//   ....[3]....
        /*0140*/ 	.word	0x000066c0


	//----- nvinfo : EIATTR_VRC_CTA_INIT_COUNT
	.align		4
.L_52:
        /*0144*/ 	.byte	0x02, 0x4a
        /*0146*/ 	.byte	0x80
	.zero		1


	//----- nvinfo : EIATTR_MBARRIER_INSTR_OFFSETS
	.align		4
        /*0148*/ 	.byte	0x04, 0x39
        /*014a*/ 	.short	(.L_54 - .L_53)


	//   ....[0]....
.L_53:
        /*014c*/ 	.word	0x000016d0
        /*0150*/ 	.word	0x000000ff
        /*0154*/ 	.word	0x00000000
        /*0158*/ 	.short	0x0100
        /*015a*/ 	.byte	0x0d
	.zero		1


	//   ....[1]....
        /*015c*/ 	.word	0x00002710
        /*0160*/ 	.word	0x000000ff
        /*0164*/ 	.word	0x00004008
        /*0168*/ 	.short	0x0100
        /*016a*/ 	.byte	0x0f
	.zero		1


	//   ....[2]....
        /*016c*/ 	.word	0x00002de0
        /*0170*/ 	.word	0x000000ff
        /*0174*/ 	.word	0x00000000
        /*0178*/ 	.short	0x010a
        /*017a*/ 	.byte	0x0d
	.zero		1


	//   ....[3]....
        /*017c*/ 	.word	0x00003b30
        /*0180*/ 	.word	0x000000ff
        /*0184*/ 	.word	0x00000000
        /*0188*/ 	.short	0x010a
        /*018a*/ 	.byte	0x0d
	.zero		1


	//   ....[4]....
        /*018c*/ 	.word	0x00003c40
        /*0190*/ 	.word	0x000000ff
        /*0194*/ 	.word	0x00004000
        /*0198*/ 	.short	0x0108
        /*019a*/ 	.byte	0x0f
	.zero		1


	//   ....[5]....
        /*019c*/ 	.word	0x00003d20
        /*01a0*/ 	.word	0x000000ff
        /*01a4*/ 	.word	0x00004008
        /*01a8*/ 	.short	0x0108
        /*01aa*/ 	.byte	0x0f
	.zero		1


	//   ....[6]....
        /*01ac*/ 	.word	0x000066e0
        /*01b0*/ 	.word	0x000000ff
        /*01b4*/ 	.word	0x00000000
        /*01b8*/ 	.short	0x010a
        /*01ba*/ 	.byte	0x0d
	.zero		1


	//   ....[7]....
        /*01bc*/ 	.word	0x00006710
        /*01c0*/ 	.word	0x000000ff
        /*01c4*/ 	.word	0x00000000
        /*01c8*/ 	.short	0x010a
        /*01ca*/ 	.byte	0x0d
	.zero		1


	//----- nvinfo : EIATTR_NUM_MBARRIERS
	.align		4
.L_54:
        /*01cc*/ 	.byte	0x03, 0x38
        /*01ce*/ 	.short	0x0002


	//----- nvinfo : EIATTR_EXIT_INSTR_OFFSETS
	.align		4
        /*01d0*/ 	.byte	0x04, 0x1c
        /*01d2*/ 	.short	(.L_56 - .L_55)


	//   ....[0]....
.L_55:
        /*01d4*/ 	.word	0x000066d0


	//----- nvinfo : EIATTR_REQNTID
	.align		4
.L_56:
        /*01d8*/ 	.byte	0x04, 0x10
        /*01da*/ 	.short	(.L_58 - .L_57)
.L_57:
        /*01dc*/ 	.word	0x00000100
        /*01e0*/ 	.word	0x00000001
        /*01e4*/ 	.word	0x00000001


	//----- nvinfo : EIATTR_CRS_STACK_SIZE
	.align		4
.L_58:
        /*01e8*/ 	.byte	0x04, 0x1e
        /*01ea*/ 	.short	(.L_60 - .L_59)
.L_59:
        /*01ec*/ 	.word	0x00000000


	//----- nvinfo : EIATTR_CBANK_PARAM_SIZE
	.align		4
.L_60:
        /*01f0*/ 	.byte	0x03, 0x19
        /*01f2*/ 	.short	0x0050


	//----- nvinfo : EIATTR_PARAM_CBANK
	.align		4
        /*01f4*/ 	.byte	0x04, 0x0a
        /*01f6*/ 	.short	(.L_62 - .L_61)
	.align		4
.L_61:
        /*01f8*/ 	.word	index@(.nv.constant0.matmul_kernel)
        /*01fc*/ 	.short	0x0380
        /*01fe*/ 	.short	0x0050


	//----- nvinfo : EIATTR_SW_WAR
	.align		4
.L_62:
        /*0200*/ 	.byte	0x04, 0x36
        /*0202*/ 	.short	(.L_64 - .L_63)
.L_63:
        /*0204*/ 	.word	0x00000008
.L_64:


//--------------------- .nv.compat                --------------------------
	.section	.nv.compat,"",@"SHT_CUDA_COMPAT_INFO"
	.align	4
        /*0000*/ 	.byte	0x02, 0x02, 0x02, 0x00, 0x02, 0x05, 0x05, 0x00, 0x02, 0x03, 0x00, 0x00, 0x02, 0x06, 0x01, 0x00


//--------------------- .nv.callgraph             --------------------------
	.section	.nv.callgraph,"",@"SHT_CUDA_CALLGRAPH"
	.align	4
	.sectionentsize	8
	.align		4
        /*0000*/ 	.word	0x00000000
	.align		4
        /*0004*/ 	.word	0xffffffff
	.align		4
        /*0008*/ 	.word	0x00000000
	.align		4
        /*000c*/ 	.word	0xfffffffe
	.align		4
        /*0010*/ 	.word	0x00000000
	.align		4
        /*0014*/ 	.word	0xfffffffd
	.align		4
        /*0018*/ 	.word	0x00000000
	.align		4
        /*001c*/ 	.word	0xfffffffc


//--------------------- .text.matmul_kernel       --------------------------
	.section	.text.matmul_kernel,"ax",@progbits
	.align	128
        .global         matmul_kernel
        .type           matmul_kernel,@function
        .size           matmul_kernel,(.L_x_20 - matmul_kernel)
        .other          matmul_kernel,@"STO_CUDA_ENTRY STV_DEFAULT"
matmul_kernel:
.text.matmul_kernel:
[----:B------:R-:W0:Y:S01]  /*0000*/  LDC R1, c[0x0][0x37c] ;  /* 0x0000df00ff017b82 */ /* 0x000e220000000800 */
[----:B------:R-:W1:Y:S01]  /*0010*/  S2R R68, SR_TID.X ;  /* 0x0000000000447919 */ /* 0x000e620000002100 */
[----:B------:R-:W2:Y:S01]  /*0020*/  LDCU.64 UR16, c[0x0][0x358] ;  /* 0x00006b00ff1077ac */ /* 0x000ea20008000a00 */
[----:B-1----:R-:W-:-:S13]  /*0030*/  ISETP.GE.U32.AND P1, PT, R68, 0x20, PT ;  /* 0x000000204400780c */ /* 0x002fda0003f26070 */
[----:B--2---:R-:W-:Y:S05]  /*0040*/  @P1 BRA `(.L_x_0) ;  /* 0x0000000000b81947 */ /* 0x004fea0003800000 */
[----:B------:R-:W1:Y:S01]  /*0050*/  S2UR UR6, SR_CgaCtaId ;  /* 0x00000000000679c3 */ /* 0x000e620000008800 */
[----:B------:R-:W-:Y:S01]  /*0060*/  NOP ;  /* 0x0000000000007918 */ /* 0x000fe20000000000 */
[----:B------:R-:W-:Y:S02]  /*0070*/  UMOV UR4, 0x40 ;  /* 0x0000004000047882 */ /* 0x000fe40000000000 */
[----:B-1----:R-:W-:-:S09]  /*0080*/  ULEA UR4, UR6, UR4, 0x18 ;  /* 0x0000000406047291 */ /* 0x002fd2000f8ec0ff */
[----:B------:R-:W1:Y:S01]  /*0090*/  LDS.U8 R0, [UR4] ;  /* 0x00000004ff007984 */ /* 0x000e620008000000 */
[----:B------:R-:W-:Y:S02]  /*00a0*/  UMOV UR4, 0x400 ;  /* 0x0000040000047882 */ /* 0x000fe40000000000 */
[----:B------:R-:W-:Y:S01]  /*00b0*/  ULEA UR4, UR6, UR4, 0x18 ;  /* 0x0000000406047291 */ /* 0x000fe2000f8ec0ff */
[----:B-1----:R-:W-:-:S13]  /*00c0*/  ISETP.NE.AND P0, PT, R0, RZ, PT ;  /* 0x000000ff0000720c */ /* 0x002fda0003f05270 */
[----:B------:R-:W-:Y:S05]  /*00d0*/  @P0 BRA `(.L_x_1) ;  /* 0x00000000007c0947 */ /* 0x000fea0003800000 */
[----:B------:R-:W-:-:S13]  /*00e0*/  ELECT P0, URZ, PT ;  /* 0x0000000000ff782f */ /* 0x000fda0003800000 */
[----:B------:R-:W-:Y:S05]  /*00f0*/  @!P0 BRA `(.L_x_2) ;  /* 0x0000000000848947 */ /* 0x000fea0003800000 */
[----:B------:R-:W-:Y:S01]  /*0100*/  UMOV UR5, 0x4 ;  /* 0x0000000400057882 */ /* 0x000fe20000000000 */
[----:B------:R-:W-:Y:S02]  /*0110*/  IMAD.MOV.U32 R4, RZ, RZ, 0x1 ;  /* 0x00000001ff047424 */ /* 0x000fe400078e00ff */
[----:B------:R-:W-:Y:S02]  /*0120*/  IMAD.MOV.U32 R5, RZ, RZ, 0xf ;  /* 0x0000000fff057424 */ /* 0x000fe400078e00ff */
[----:B------:R-:W-:Y:S04]  /*0130*/  DEPBAR.LE SB1, 0x36 ;  /* 0x00009d800000791a */ /* 0x000fe80000000000 */
[----:B------:R-:W1:Y:S02]  /*0140*/  UTCATOMSWS.FIND_AND_SET.ALIGN UP0, UR5, UR5 ;  /* 0x00000005000575e3 */ /* 0x000e640008000800 */
[----:B-1----:R-:W-:-:S04]  /*0150*/  PLOP3.LUT P0, PT, PT, PT, UP0, 0x80, 0x8 ;  /* 0x000000000008781c */ /* 0x002fc80003f0f008 */
[----:B------:R-:W-:-:S04]  /*0160*/  SEL R0, RZ, 0xffffffff, !P0 ;  /* 0xffffffffff007807 */ /* 0x000fc80004000000 */
[----:B------:R-:W-:Y:S01]  /*0170*/  ISETP.NE.AND P0, PT, R0, RZ, PT ;  /* 0x000000ff0000720c */ /* 0x000fe20003f05270 */
[----:B------:R-:W-:-:S12]  /*0180*/  IMAD.U32 R0, RZ, RZ, UR5 ;  /* 0x00000005ff007e24 */ /* 0x000fd8000f8e00ff */
[----:B------:R-:W-:Y:S05]  /*0190*/  @P0 BRA `(.L_x_3) ;  /* 0x0000000000240947 */ /* 0x000fea0003800000 */
.L_x_4:
[----:B------:R-:W-:Y:S05]  /*01a0*/  NANOSLEEP 0x64 ;  /* 0x000000640000795d */ /* 0x000fea0003800000 */
[----:B------:R-:W-:-:S05]  /*01b0*/  UMOV UR5, 0x4 ;  /* 0x0000000400057882 */ /* 0x000fca0000000000 */
[----:B------:R-:W-:Y:S04]  /*01c0*/  DEPBAR.LE SB1, 0x36 ;  /* 0x00009d800000791a */ /* 0x000fe80000000000 */
[----:B------:R-:W1:Y:S02]  /*01d0*/  UTCATOMSWS.FIND_AND_SET.ALIGN UP0, UR5, UR5 ;  /* 0x00000005000575e3 */ /* 0x000e640008000800 */
[----:B-1----:R-:W-:-:S04]  /*01e0*/  PLOP3.LUT P0, PT, PT, PT, UP0, 0x80, 0x8 ;  /* 0x000000000008781c */ /* 0x002fc80003f0f008 */
[----:B------:R-:W-:-:S04]  /*01f0*/  SEL R0, RZ, 0xffffffff, !P0 ;  /* 0xffffffffff007807 */ /* 0x000fc80004000000 */
[----:B------:R-:W-:Y:S01]  /*0200*/  ISETP.NE.AND P0, PT, R0, RZ, PT ;  /* 0x000000ff0000720c */ /* 0x000fe20003f05270 */
[----:B------:R-:W-:-:S12]  /*0210*/  IMAD.U32 R0, RZ, RZ, UR5 ;  /* 0x00000005ff007e24 */ /* 0x000fd8000f8e00ff */
[----:B------:R-:W-:Y:S05]  /*0220*/  @!P0 BRA `(.L_x_4) ;  /* 0xfffffffc00dc8947 */ /* 0x000fea000383ffff */
.L_x_3:
[C---:B------:R-:W-:Y:S01]  /*0230*/  VIADD R3, R0.reuse, 0x10 ;  /* 0x0000001000037836 */ /* 0x040fe20000000000 */
[----:B------:R-:W-:Y:S01]  /*0240*/  UMOV UR5, 0x50 ;  /* 0x0000005000057882 */ /* 0x000fe20000000000 */
[----:B------:R-:W-:Y:S01]  /*0250*/  SHF.L.U32 R2, R5, R0, RZ ;  /* 0x0000000005027219 */ /* 0x000fe200000006ff */
[----:B------:R-:W-:Y:S01]  /*0260*/  ULEA UR5, UR6, UR5, 0x18 ;  /* 0x0000000506057291 */ /* 0x000fe2000f8ec0ff */
[----:B------:R-:W-:Y:S01]  /*0270*/  IMAD.SHL.U32 R0, R0, 0x20, RZ ;  /* 0x0000002000007824 */ /* 0x000fe200078e00ff */
[----:B------:R-:W-:-:S04]  /*0280*/  SHF.L.U32 R3, R4, R3, RZ ;  /* 0x0000000304037219 */ /* 0x000fc800000006ff */
[----:B------:R-:W-:-:S05]  /*0290*/  LOP3.LUT R2, R3, R2, RZ, 0xfc, !PT ;  /* 0x0000000203027212 */ /* 0x000fca00078efcff */
[----:B------:R1:W-:Y:S04]  /*02a0*/  ATOMS.OR RZ, [UR5], R2 ;  /* 0x00000002ffff798c */ /* 0x0003e8000b000005 */
[----:B------:R1:W-:Y:S01]  /*02b0*/  STS [UR4], R0 ;  /* 0x00000000ff007988 */ /* 0x0003e20008000804 */
[----:B------:R-:W-:Y:S05]  /*02c0*/  BRA `(.L_x_2) ;  /* 0x0000000000107947 */ /* 0x000fea0003800000 */
.L_x_1:
[----:B------:R-:W-:Y:S01]  /*02d0*/  IMAD.MOV.U32 R0, RZ, RZ, -0x1 ;  /* 0xffffffffff007424 */ /* 0x000fe200078e00ff */
[----:B------:R-:W-:-:S04]  /*02e0*/  MOV R2, 0x310 ;  /* 0x0000031000027802 */ /* 0x000fc80000000f00 */
[----:B------:R1:W-:Y:S03]  /*02f0*/  STS [UR4], R0 ;  /* 0x00000000ff007988 */ /* 0x0003e60008000804 */
[----:B01----:R-:W-:Y:S05]  /*0300*/  CALL.REL.NOINC `($__internal_1_$__cuda_sm10x_tcgen05_guardrail_trap_phase_invalid_during_alloc) ;  /* 0x0000006400187944 */ /* 0x003fea0003c00000 */
.L_x_2:
[----:B------:R-:W-:Y:S05]  /*0310*/  WARPSYNC.ALL ;  /* 0x0000000000007948 */ /* 0x000fea0003800000 */
[----:B------:R-:W-:Y:S01]  /*0320*/  NOP ;  /* 0x0000000000007918 */ /* 0x000fe20000000000 */
.L_x_0:
[----:B------:R-:W2:Y:S01]  /*0330*/  LDC.64 R40, c[0x0][0x398] ;  /* 0x0000e600ff287b82 */ /* 0x000ea20000000a00 */
[----:B------:R-:W3:Y:S01]  /*0340*/  S2R R6, SR_CTAID.X ;  /* 0x0000000000067919 */ /* 0x000ee20000002500 */
[----:B------:R-:W-:Y:S01]  /*0350*/  UMOV UR4, 0x400 ;  /* 0x0000040000047882 */ /* 0x000fe20000000000 */
[----:B------:R-:W-:Y:S01]  /*0360*/  SHF.R.U32.HI R70, RZ, 0x7, R68 ;  /* 0x00000007ff467819 */ /* 0x000fe20000011644 */
[----:B------:R-:W4:Y:S01]  /*0370*/  LDCU UR8, c[0x0][0x3a4] ;  /* 0x00007480ff0877ac */ /* 0x000f220008000800 */
[----:B------:R-:W-:Y:S02]  /*0380*/  PRMT R90, RZ, 0x7610, R90 ;  /* 0x00007610ff5a7816 */ /* 0x000fe4000000005a */
[----:B------:R-:W-:Y:S01]  /*0390*/  SGXT.U32 R70, R70, 0x1 ;  /* 0x000000014646781a */ /* 0x000fe20000000000 */
[----:B------:R-:W5:Y:S01]  /*03a0*/  S2UR UR6, SR_CgaCtaId ;  /* 0x00000000000679c3 */ /* 0x000f620000008800 */
[----:B------:R-:W1:Y:S07]  /*03b0*/  LDCU.128 UR20, c[0x0][0x380] ;  /* 0x00007000ff1477ac */ /* 0x000e6e0008000c00 */
[----:B------:R-:W0:Y:S01]  /*03c0*/  LDC.64 R62, c[0x0][0x3a8] ;  /* 0x0000ea00ff3e7b82 */ /* 0x000e220000000a00 */
[----:B-12---:R-:W-:-:S07]  /*03d0*/  VIADD R0, R41, 0x7f ;  /* 0x0000007f29007836 */ /* 0x006fce0000000000 */
[----:B------:R-:W1:Y:S01]  /*03e0*/  LDC R94, c[0x0][0x3a0] ;  /* 0x0000e800ff5e7b82 */ /* 0x000e620000000800 */
[----:B------:R-:W-:Y:S01]  /*03f0*/  SHF.R.S32.HI R3, RZ, 0x1f, R0 ;  /* 0x0000001fff037819 */ /* 0x000fe20000011400 */
[----:B-----5:R-:W-:-:S03]  /*0400*/  ULEA UR15, UR6, UR4, 0x18 ;  /* 0x00000004060f7291 */ /* 0x020fc6000f8ec0ff */
[----:B------:R-:W-:Y:S02]  /*0410*/  LEA.HI R3, R3, R0, RZ, 0x7 ;  /* 0x0000000003037211 */ /* 0x000fe400078f38ff */
[----:B---3--:R-:W-:Y:S01]  /*0420*/  IABS R8, R6 ;  /* 0x0000000600087213 */ /* 0x008fe20000000000 */
[----:B------:R-:W-:Y:S01]  /*0430*/  UIADD3 UR10, UPT, UPT, UR15, 0x4000, URZ ;  /* 0x000040000f0a7890 */ /* 0x000fe2000fffe0ff */
[----:B------:R-:W-:-:S05]  /*0440*/  SHF.R.S32.HI R3, RZ, 0x7, R3 ;  /* 0x00000007ff037819 */ /* 0x000fca0000011403 */
[----:B------:R-:W-:-:S05]  /*0450*/  IMAD.SHL.U32 R5, R3, 0x8, RZ ;  /* 0x0000000803057824 */ /* 0x000fca00078e00ff */
[-C--:B------:R-:W-:Y:S02]  /*0460*/  IABS R7, R5.reuse ;  /* 0x0000000500077213 */ /* 0x080fe40000000000 */
[----:B------:R-:W-:Y:S02]  /*0470*/  IABS R10, R5 ;  /* 0x00000005000a7213 */ /* 0x000fe40000000000 */
[----:B------:R-:W2:Y:S08]  /*0480*/  I2F.RP R0, R7 ;  /* 0x0000000700007306 */ /* 0x000eb00000209400 */
[----:B--2---:R-:W2:Y:S02]  /*0490*/  MUFU.RCP R0, R0 ;  /* 0x0000000000007308 */ /* 0x004ea40000001000 */
[----:B--2---:R-:W-:-:S02]  /*04a0*/  VIADD R2, R0, 0xffffffe ;  /* 0x0ffffffe00027836 */ /* 0x004fc40000000000 */
[----:B------:R-:W-:Y:S01]  /*04b0*/  IMAD.MOV R0, RZ, RZ, -R10 ;  /* 0x000000ffff007224 */ /* 0x000fe200078e0a0a */
[----:B------:R-:W-:-:S03]  /*04c0*/  IABS R10, R41 ;  /* 0x00000029000a7213 */ /* 0x000fc60000000000 */
[----:B------:R2:W3:Y:S02]  /*04d0*/  F2I.FTZ.U32.TRUNC.NTZ R3, R2 ;  /* 0x0000000200037305 */ /* 0x0004e4000021f000 */
[----:B--2---:R-:W-:Y:S02]  /*04e0*/  IMAD.MOV.U32 R2, RZ, RZ, RZ ;  /* 0x000000ffff027224 */ /* 0x004fe400078e00ff */
[----:B---3--:R-:W-:-:S04]  /*04f0*/  IMAD.MOV R4, RZ, RZ, -R3 ;  /* 0x000000ffff047224 */ /* 0x008fc800078e0a03 */
[----:B------:R-:W-:Y:S02]  /*0500*/  IMAD R9, R4, R7, RZ ;  /* 0x0000000704097224 */ /* 0x000fe400078e02ff */
[----:B------:R-:W-:Y:S02]  /*0510*/  IMAD.MOV.U32 R4, RZ, RZ, R8 ;  /* 0x000000ffff047224 */ /* 0x000fe400078e0008 */
[----:B------:R-:W-:-:S06]  /*0520*/  IMAD.HI.U32 R3, R3, R9, R2 ;  /* 0x0000000903037227 */ /* 0x000fcc00078e0002 */
[----:B------:R-:W-:-:S04]  /*0530*/  IMAD.HI.U32 R3, R3, R4, RZ ;  /* 0x0000000403037227 */ /* 0x000fc800078e00ff */
[----:B------:R-:W-:Y:S01]  /*0540*/  IMAD R0, R3, R0, R4 ;  /* 0x0000000003007224 */ /* 0x000fe200078e0204 */
[----:B------:R-:W-:Y:S01]  /*0550*/  IABS R4, R40 ;  /* 0x0000002800047213 */ /* 0x000fe20000000000 */
[----:B------:R-:W-:Y:S03]  /*0560*/  BAR.SYNC.DEFER_BLOCKING 0x0 ;  /* 0x0000000000007b1d */ /* 0x000fe60000010000 */
[----:B------:R-:W-:-:S13]  /*0570*/  ISETP.GT.U32.AND P2, PT, R7, R0, PT ;  /* 0x000000000700720c */ /* 0x000fda0003f44070 */
[----:B------:R-:W-:Y:S02]  /*0580*/  @!P2 IMAD.IADD R0, R0, 0x1, -R7 ;  /* 0x000000010000a824 */ /* 0x000fe400078e0a07 */
[----:B------:R-:W-:Y:S01]  /*0590*/  @!P2 VIADD R3, R3, 0x1 ;  /* 0x000000010303a836 */ /* 0x000fe20000000000 */
[----:B------:R-:W-:Y:S02]  /*05a0*/  ISETP.NE.AND P2, PT, R5, RZ, PT ;  /* 0x000000ff0500720c */ /* 0x000fe40003f45270 */
[----:B------:R-:W-:Y:S02]  /*05b0*/  ISETP.GE.U32.AND P0, PT, R0, R7, PT ;  /* 0x000000070000720c */ /* 0x000fe40003f06070 */
[----:B------:R-:W-:-:S04]  /*05c0*/  LOP3.LUT R0, R6, R5, RZ, 0x3c, !PT ;  /* 0x0000000506007212 */ /* 0x000fc800078e3cff */
[----:B------:R-:W-:Y:S01]  /*05d0*/  ISETP.GE.AND P3, PT, R0, RZ, PT ;  /* 0x000000ff0000720c */ /* 0x000fe20003f66270 */
[----:B------:R-:W-:-:S06]  /*05e0*/  VIADD R0, R40, 0x7f ;  /* 0x0000007f28007836 */ /* 0x000fcc0000000000 */
[----:B------:R-:W-:-:S04]  /*05f0*/  @P0 VIADD R3, R3, 0x1 ;  /* 0x0000000103030836 */ /* 0x000fc80000000000 */
[----:B------:R-:W-:Y:S01]  /*0600*/  IMAD.MOV.U32 R2, RZ, RZ, R3 ;  /* 0x000000ffff027224 */ /* 0x000fe200078e0003 */
[----:B------:R-:W-:-:S03]  /*0610*/  SHF.R.S32.HI R3, RZ, 0x1f, R0 ;  /* 0x0000001fff037819 */ /* 0x000fc60000011400 */
[----:B------:R-:W-:Y:S01]  /*0620*/  @!P3 IMAD.MOV R2, RZ, RZ, -R2 ;  /* 0x000000ffff02b224 */ /* 0x000fe200078e0a02 */
[----:B------:R-:W-:Y:S02]  /*0630*/  @!P2 LOP3.LUT R2, RZ, R5, RZ, 0x33, !PT ;  /* 0x00000005ff02a212 */ /* 0x000fe400078e33ff */
[----:B------:R-:W-:-:S03]  /*0640*/  LEA.HI R3, R3, R0, RZ, 0x7 ;  /* 0x0000000003037211 */ /* 0x000fc600078f38ff */
[----:B------:R-:W-:Y:S02]  /*0650*/  IMAD.SHL.U32 R12, R2, 0x8, RZ ;  /* 0x00000008020c7824 */ /* 0x000fe400078e00ff */
[----:B------:R-:W-:-:S03]  /*0660*/  IMAD.MOV R2, RZ, RZ, -R2 ;  /* 0x000000ffff027224 */ /* 0x000fc600078e0a02 */
[----:B------:R-:W-:Y:S01]  /*0670*/  LEA.HI.SX32 R3, R3, -R12, 0x19 ;  /* 0x8000000c03037211 */ /* 0x000fe200078fcaff */
[----:B------:R-:W-:Y:S02]  /*0680*/  IMAD R14, R5, R2, R6 ;  /* 0x00000002050e7224 */ /* 0x000fe400078e0206 */
[----:B------:R-:W-:Y:S01]  /*0690*/  IMAD.MOV.U32 R2, RZ, RZ, RZ ;  /* 0x000000ffff027224 */ /* 0x000fe200078e00ff */
[----:B------:R-:W-:Y:S01]  /*06a0*/  VIMNMX R15, PT, PT, R3, 0x8, PT ;  /* 0x00000008030f7848 */ /* 0x000fe20003fe0100 */
[----:B------:R-:W2:Y:S01]  /*06b0*/  I2F.RP R6, R4 ;  /* 0x0000000400067306 */ /* 0x000ea20000209400 */
[----:B------:R-:W-:Y:S02]  /*06c0*/  IABS R9, R14 ;  /* 0x0000000e00097213 */ /* 0x000fe40000000000 */
[----:B------:R-:W-:-:S05]  /*06d0*/  IABS R7, R15 ;  /* 0x0000000f00077213 */ /* 0x000fca0000000000 */
[----:B------:R-:W3:Y:S08]  /*06e0*/  I2F.RP R0, R7 ;  /* 0x0000000700007306 */ /* 0x000ef00000209400 */
[----:B--2---:R-:W-:Y:S08]  /*06f0*/  MUFU.RCP R6, R6 ;  /* 0x0000000600067308 */ /* 0x004ff00000001000 */
[----:B---3--:R-:W2:Y:S02]  /*0700*/  MUFU.RCP R0, R0 ;  /* 0x0000000000007308 */ /* 0x008ea40000001000 */
[----:B--2---:R-:W-:Y:S01]  /*0710*/  VIADD R3, R0, 0xffffffe ;  /* 0x0ffffffe00037836 */ /* 0x004fe20000000000 */
[----:B------:R-:W-:-:S05]  /*0720*/  IABS R0, R15 ;  /* 0x0000000f00007213 */ /* 0x000fca0000000000 */
[----:B------:R-:W2:Y:S01]  /*0730*/  F2I.FTZ.U32.TRUNC.NTZ R3, R3 ;  /* 0x0000000300037305 */ /* 0x000ea2000021f000 */
[----:B------:R-:W-:Y:S02]  /*0740*/  IMAD.MOV R0, RZ, RZ, -R0 ;  /* 0x000000ffff007224 */ /* 0x000fe400078e0a00 */
[----:B--2---:R-:W-:-:S04]  /*0750*/  IMAD.MOV R8, RZ, RZ, -R3 ;  /* 0x000000ffff087224 */ /* 0x004fc800078e0a03 */
[----:B------:R-:W-:Y:S02]  /*0760*/  IMAD R5, R8, R7, RZ ;  /* 0x0000000708057224 */ /* 0x000fe400078e02ff */
[----:B------:R-:W-:Y:S01]  /*0770*/  VIADD R8, R6, 0xffffffe ;  /* 0x0ffffffe06087836 */ /* 0x000fe20000000000 */
[----:B------:R-:W-:Y:S01]  /*0780*/  SHF.R.U32.HI R6, RZ, 0x5, R68 ;  /* 0x00000005ff067819 */ /* 0x000fe20000011644 */
[----:B------:R-:W-:-:S03]  /*0790*/  IMAD.HI.U32 R2, R3, R5, R2 ;  /* 0x0000000503027227 */ /* 0x000fc600078e0002 */
[----:B------:R-:W-:Y:S01]  /*07a0*/  SGXT.U32 R6, R6, 0x3 ;  /* 0x000000030606781a */ /* 0x000fe20000000000 */
[----:B------:R-:W-:Y:S02]  /*07b0*/  IMAD.MOV.U32 R5, RZ, RZ, R10 ;  /* 0x000000ffff057224 */ /* 0x000fe400078e000a */
[----:B------:R-:W-:Y:S02]  /*07c0*/  IMAD.HI.U32 R2, R2, R9, RZ ;  /* 0x0000000902027227 */ /* 0x000fe400078e00ff */
[----:B------:R-:W2:Y:S02]  /*07d0*/  I2F.RP R3, R5 ;  /* 0x0000000500037306 */ /* 0x000ea40000209400 */
[----:B------:R-:W-:-:S05]  /*07e0*/  IMAD R0, R2, R0, R9 ;  /* 0x0000000002007224 */ /* 0x000fca00078e0209 */
[----:B------:R-:W-:Y:S01]  /*07f0*/  ISETP.GT.U32.AND P2, PT, R7, R0, PT ;  /* 0x000000000700720c */ /* 0x000fe20003f44070 */
[----:B------:R3:W5:Y:S08]  /*0800*/  F2I.FTZ.U32.TRUNC.NTZ R9, R8 ;  /* 0x0000000800097305 */ /* 0x000770000021f000 */
[----:B--2---:R-:W2:Y:S01]  /*0810*/  MUFU.RCP R3, R3 ;  /* 0x0000000300037308 */ /* 0x004ea20000001000 */
[----:B---3--:R-:W-:-:S03]  /*0820*/  IMAD.MOV.U32 R8, RZ, RZ, RZ ;  /* 0x000000ffff087224 */ /* 0x008fc600078e00ff */
[----:B------:R-:W-:Y:S02]  /*0830*/  @!P2 IMAD.IADD R0, R0, 0x1, -R7 ;  /* 0x000000010000a824 */ /* 0x000fe400078e0a07 */
[----:B------:R-:W-:Y:S01]  /*0840*/  @!P2 VIADD R2, R2, 0x1 ;  /* 0x000000010202a836 */ /* 0x000fe20000000000 */
[----:B------:R-:W-:Y:S02]  /*0850*/  ISETP.NE.AND P2, PT, R15, RZ, PT ;  /* 0x000000ff0f00720c */ /* 0x000fe40003f45270 */
[----:B------:R-:W-:Y:S01]  /*0860*/  ISETP.GE.U32.AND P0, PT, R0, R7, PT ;  /* 0x000000070000720c */ /* 0x000fe20003f06070 */
[----:B-----5:R-:W-:Y:S01]  /*0870*/  IMAD.MOV R7, RZ, RZ, -R9 ;  /* 0x000000ffff077224 */ /* 0x020fe200078e0a09 */
[----:B------:R-:W-:-:S03]  /*0880*/  LOP3.LUT R0, R14, R15, RZ, 0x3c, !PT ;  /* 0x0000000f0e007212 */ /* 0x000fc600078e3cff */
[----:B------:R-:W-:Y:S01]  /*0890*/  IMAD R7, R7, R4, RZ ;  /* 0x0000000407077224 */ /* 0x000fe200078e02ff */
[----:B------:R-:W-:Y:S01]  /*08a0*/  ISETP.GE.AND P3, PT, R0, RZ, PT ;  /* 0x000000ff0000720c */ /* 0x000fe20003f66270 */
[----:B--2---:R-:W-:Y:S01]  /*08b0*/  VIADD R10, R3, 0xffffffe ;  /* 0x0ffffffe030a7836 */ /* 0x004fe20000000000 */
[----:B------:R-:W-:Y:S01]  /*08c0*/  SHF.R.U32.HI R0, RZ, 0x5, R68 ;  /* 0x00000005ff007819 */ /* 0x000fe20000011644 */
[----:B------:R-:W-:Y:S02]  /*08d0*/  IMAD.HI.U32 R8, R9, R7, R8 ;  /* 0x0000000709087227 */ /* 0x000fe400078e0008 */
[----:B------:R2:W3:Y:S01]  /*08e0*/  F2I.FTZ.U32.TRUNC.NTZ R11, R10 ;  /* 0x0000000a000b7305 */ /* 0x0004e2000021f000 */
[----:B------:R-:W-:Y:S01]  /*08f0*/  R2UR UR7, R0 ;  /* 0x00000000000772ca */ /* 0x000fe200000e0000 */
[----:B------:R-:W-:-:S06]  /*0900*/  @P0 VIADD R2, R2, 0x1 ;  /* 0x0000000102020836 */ /* 0x000fcc0000000000 */
[----:B------:R-:W-:Y:S01]  /*0910*/  @!P3 IMAD.MOV R2, RZ, RZ, -R2 ;  /* 0x000000ffff02b224 */ /* 0x000fe200078e0a02 */
[----:B------:R-:W-:Y:S01]  /*0920*/  @!P2 LOP3.LUT R2, RZ, R15, RZ, 0x33, !PT ;  /* 0x0000000fff02a212 */ /* 0x000fe200078e33ff */
[----:B--2---:R-:W-:-:S04]  /*0930*/  IMAD.MOV.U32 R10, RZ, RZ, RZ ;  /* 0x000000ffff0a7224 */ /* 0x004fc800078e00ff */
[----:B------:R-:W-:Y:S01]  /*0940*/  IMAD.SHL.U32 R3, R2, 0x80, RZ ;  /* 0x0000008002037824 */ /* 0x000fe200078e00ff */
[----:B------:R-:W-:Y:S01]  /*0950*/  USHF.L.U32 UR5, UR7, 0x4, URZ ;  /* 0x0000000407057899 */ /* 0x000fe200080006ff */
[--C-:B---3--:R-:W-:Y:S01]  /*0960*/  IMAD.MOV R0, RZ, RZ, -R11.reuse ;  /* 0x000000ffff007224 */ /* 0x108fe200078e0a0b */
[----:B------:R-:W-:Y:S02]  /*0970*/  USHF.L.U32 UR4, UR7, 0x15, URZ ;  /* 0x0000001507047899 */ /* 0x000fe400080006ff */
[C---:B------:R-:W-:Y:S01]  /*0980*/  VIADD R80, R3.reuse, UR7 ;  /* 0x0000000703507c36 */ /* 0x040fe20008000000 */
[----:B------:R-:W-:Y:S01]  /*0990*/  LOP3.LUT R6, R3, R6, RZ, 0xfc, !PT ;  /* 0x0000000603067212 */ /* 0x000fe200078efcff */
[----:B------:R-:W-:Y:S01]  /*09a0*/  IMAD R13, R0, R5, RZ ;  /* 0x00000005000d7224 */ /* 0x000fe200078e02ff */
[----:B------:R-:W-:Y:S01]  /*09b0*/  ULOP3.LUT UR5, UR5, 0x40, URZ, 0xc0, !UPT ;  /* 0x0000004005057892 */ /* 0x000fe2000f8ec0ff */
[----:B------:R-:W-:Y:S01]  /*09c0*/  IMAD.MOV R0, RZ, RZ, -R2 ;  /* 0x000000ffff007224 */ /* 0x000fe200078e0a02 */
[----:B------:R-:W-:Y:S01]  /*09d0*/  IABS R46, R6 ;  /* 0x00000006002e7213 */ /* 0x000fe20000000000 */
[----:B------:R-:W-:Y:S01]  /*09e0*/  IMAD.HI.U32 R10, R11, R13, R10 ;  /* 0x0000000d0b0a7227 */ /* 0x000fe200078e000a */
[C---:B------:R-:W-:Y:S01]  /*09f0*/  LOP3.LUT R13, R6.reuse, 0x8, RZ, 0xfc, !PT ;  /* 0x00000008060d7812 */ /* 0x040fe200078efcff */
[----:B------:R-:W-:Y:S01]  /*0a00*/  ULOP3.LUT UR4, UR4, 0x600000, URZ, 0xc0, !UPT ;  /* 0x0060000004047892 */ /* 0x000fe2000f8ec0ff */
[C---:B------:R-:W-:Y:S01]  /*0a10*/  LOP3.LUT R20, R6.reuse, 0x20, RZ, 0xfc, !PT ;  /* 0x0000002006147812 */ /* 0x040fe200078efcff */
[----:B------:R-:W-:Y:S01]  /*0a20*/  IMAD R0, R15, R0, R14 ;  /* 0x000000000f007224 */ /* 0x000fe200078e020e */
[----:B------:R-:W-:Y:S01]  /*0a30*/  LOP3.LUT R14, R6, 0x10, RZ, 0xfc, !PT ;  /* 0x00000010060e7812 */ /* 0x000fe200078efcff */
[----:B------:R-:W-:Y:S01]  /*0a40*/  IMAD.HI.U32 R2, R10, R46, RZ ;  /* 0x0000002e0a027227 */ /* 0x000fe200078e00ff */
[----:B------:R-:W-:-:S02]  /*0a50*/  IABS R64, R13 ;  /* 0x0000000d00407213 */ /* 0x000fc40000000000 */
[----:B------:R-:W-:Y:S01]  /*0a60*/  IABS R48, R14 ;  /* 0x0000000e00307213 */ /* 0x000fe20000000000 */
[----:B------:R-:W-:Y:S01]  /*0a70*/  IMAD.MOV R2, RZ, RZ, -R2 ;  /* 0x000000ffff027224 */ /* 0x000fe200078e0a02 */
[----:B------:R-:W-:Y:S01]  /*0a80*/  IABS R50, R20 ;  /* 0x0000001400327213 */ /* 0x000fe20000000000 */
[----:B------:R-:W-:Y:S01]  /*0a90*/  IMAD.IADD R7, R12, 0x1, R0 ;  /* 0x000000010c077824 */ /* 0x000fe200078e0200 */
[C---:B------:R-:W-:Y:S01]  /*0aa0*/  LOP3.LUT R30, R6.reuse, 0x30, RZ, 0xfc, !PT ;  /* 0x00000030061e7812 */ /* 0x040fe200078efcff */
[----:B------:R-:W-:Y:S01]  /*0ab0*/  IMAD R46, R5, R2, R46 ;  /* 0x00000002052e7224 */ /* 0x000fe200078e022e */
[----:B------:R-:W-:Y:S01]  /*0ac0*/  LOP3.LUT R32, R6, 0x40, RZ, 0xfc, !PT ;  /* 0x0000004006207812 */ /* 0x000fe200078efcff */
[C---:B------:R-:W-:Y:S01]  /*0ad0*/  IMAD.HI.U32 R0, R10.reuse, R64, RZ ;  /* 0x000000400a007227 */ /* 0x040fe200078e00ff */
[----:B------:R-:W-:Y:S02]  /*0ae0*/  IABS R54, R30 ;  /* 0x0000001e00367213 */ /* 0x000fe40000000000 */
[----:B------:R-:W-:Y:S01]  /*0af0*/  IABS R58, R32 ;  /* 0x00000020003a7213 */ /* 0x000fe20000000000 */
[----:B------:R-:W-:Y:S01]  /*0b00*/  IMAD.HI.U32 R2, R10, R48, RZ ;  /* 0x000000300a027227 */ /* 0x000fe200078e00ff */
[----:B------:R-:W-:-:S02]  /*0b10*/  LOP3.LUT R26, R6, 0x28, RZ, 0xfc, !PT ;  /* 0x00000028061a7812 */ /* 0x000fc400078efcff */
[----:B------:R-:W-:Y:S01]  /*0b20*/  LOP3.LUT R38, R6, 0x48, RZ, 0xfc, !PT ;  /* 0x0000004806267812 */ /* 0x000fe200078efcff */
[----:B------:R-:W-:Y:S01]  /*0b30*/  IMAD.MOV R11, RZ, RZ, -R0 ;  /* 0x000000ffff0b7224 */ /* 0x000fe200078e0a00 */
[----:B------:R-:W-:Y:S01]  /*0b40*/  IABS R52, R26 ;  /* 0x0000001a00347213 */ /* 0x000fe20000000000 */
[----:B------:R-:W-:Y:S01]  /*0b50*/  IMAD.MOV R2, RZ, RZ, -R2 ;  /* 0x000000ffff027224 */ /* 0x000fe200078e0a02 */
[----:B------:R-:W-:Y:S01]  /*0b60*/  IABS R60, R38 ;  /* 0x00000026003c7213 */ /* 0x000fe20000000000 */
[----:B------:R-:W-:Y:S01]  /*0b70*/  IMAD.HI.U32 R0, R10, R50, RZ ;  /* 0x000000320a007227 */ /* 0x000fe200078e00ff */
[C---:B------:R-:W-:Y:S02]  /*0b80*/  LOP3.LUT R42, R6.reuse, 0x50, RZ, 0xfc, !PT ;  /* 0x00000050062a7812 */ /* 0x040fe400078efcff */
[----:B------:R-:W-:Y:S01]  /*0b90*/  LOP3.LUT R51, R6, 0x60, RZ, 0xfc, !PT ;  /* 0x0000006006337812 */ /* 0x000fe200078efcff */
[C---:B------:R-:W-:Y:S01]  /*0ba0*/  IMAD R48, R5.reuse, R2, R48 ;  /* 0x0000000205307224 */ /* 0x040fe200078e0230 */
[----:B------:R-:W-:Y:S01]  /*0bb0*/  LOP3.LUT R2, R68, 0x7f, RZ, 0xc0, !PT ;  /* 0x0000007f44027812 */ /* 0x000fe200078ec0ff */
[----:B------:R-:W-:Y:S01]  /*0bc0*/  IMAD.MOV R0, RZ, RZ, -R0 ;  /* 0x000000ffff007224 */ /* 0x000fe200078e0a00 */
[----:B------:R-:W-:Y:S01]  /*0bd0*/  IABS R45, R42 ;  /* 0x0000002a002d7213 */ /* 0x000fe20000000000 */
[C---:B------:R-:W-:Y:S01]  /*0be0*/  IMAD R64, R5.reuse, R11, R64 ;  /* 0x0000000b05407224 */ /* 0x040fe200078e0240 */
[C---:B------:R-:W-:Y:S01]  /*0bf0*/  ISETP.GT.U32.AND P3, PT, R5.reuse, R48, PT ;  /* 0x000000300500720c */ /* 0x040fe20003f64070 */
[----:B------:R-:W-:Y:S01]  /*0c00*/  IMAD R50, R5, R0, R50 ;  /* 0x0000000005327224 */ /* 0x000fe200078e0232 */
[----:B------:R-:W-:Y:S01]  /*0c10*/  IABS R74, R51 ;  /* 0x00000033004a7213 */ /* 0x000fe20000000000 */
[----:B------:R-:W-:Y:S01]  /*0c20*/  IMAD R0, R7, 0x80, R2 ;  /* 0x0000008007007824 */ /* 0x000fe200078e0202 */
[C---:B------:R-:W-:Y:S01]  /*0c30*/  ISETP.GT.U32.AND P2, PT, R5.reuse, R64, PT ;  /* 0x000000400500720c */ /* 0x040fe20003f44070 */
[----:B------:R-:W-:Y:S01]  /*0c40*/  IMAD.HI.U32 R7, R10, R54, RZ ;  /* 0x000000360a077227 */ /* 0x000fe200078e00ff */
[----:B------:R-:W-:-:S02]  /*0c50*/  ISETP.GT.U32.AND P6, PT, R5, R50, PT ;  /* 0x000000320500720c */ /* 0x000fc40003fc4070 */
[----:B------:R-:W-:Y:S01]  /*0c60*/  IABS R11, R0 ;  /* 0x00000000000b7213 */ /* 0x000fe20000000000 */
[----:B------:R-:W-:Y:S01]  /*0c70*/  IMAD.MOV R12, RZ, RZ, -R7 ;  /* 0x000000ffff0c7224 */ /* 0x000fe200078e0a07 */
[----:B------:R-:W-:Y:S01]  /*0c80*/  LOP3.LUT R49, R6, 0x68, RZ, 0xfc, !PT ;  /* 0x0000006806317812 */ /* 0x000fe200078efcff */
[----:B------:R-:W-:Y:S01]  /*0c90*/  IMAD.HI.U32 R7, R10, R58, RZ ;  /* 0x0000003a0a077227 */ /* 0x000fe200078e00ff */
[----:B------:R-:W-:Y:S02]  /*0ca0*/  LOP3.LUT R78, R6, 0x70, RZ, 0xfc, !PT ;  /* 0x00000070064e7812 */ /* 0x000fe400078efcff */
[----:B------:R-:W-:Y:S01]  /*0cb0*/  IABS R84, R49 ;  /* 0x0000003100547213 */ /* 0x000fe20000000000 */
[----:B------:R-:W-:Y:S01]  /*0cc0*/  IMAD.HI.U32 R8, R8, R11, RZ ;  /* 0x0000000b08087227 */ /* 0x000fe200078e00ff */
[----:B------:R-:W-:-:S03]  /*0cd0*/  IABS R71, R78 ;  /* 0x0000004e00477213 */ /* 0x000fc60000000000 */
[----:B------:R-:W-:Y:S02]  /*0ce0*/  VIADD R16, R80, 0x18 ;  /* 0x0000001850107836 */ /* 0x000fe40000000000 */
[----:B------:R-:W-:Y:S02]  /*0cf0*/  IMAD.MOV R8, RZ, RZ, -R8 ;  /* 0x000000ffff087224 */ /* 0x000fe400078e0a08 */
[C---:B------:R-:W-:Y:S01]  /*0d00*/  IMAD R54, R5.reuse, R12, R54 ;  /* 0x0000000c05367224 */ /* 0x040fe200078e0236 */
[----:B------:R-:W-:Y:S01]  /*0d10*/  IABS R66, R16 ;  /* 0x0000001000427213 */ /* 0x000fe20000000000 */
[----:B------:R-:W-:Y:S02]  /*0d20*/  IMAD.MOV R12, RZ, RZ, -R7 ;  /* 0x000000ffff0c7224 */ /* 0x000fe400078e0a07 */
[----:B------:R-:W-:Y:S01]  /*0d30*/  IMAD R7, R4, R8, R11 ;  /* 0x0000000804077224 */ /* 0x000fe200078e020b */
[----:B------:R-:W-:Y:S01]  /*0d40*/  ISETP.GT.U32.AND P4, PT, R5, R54, PT ;  /* 0x000000360500720c */ /* 0x000fe20003f84070 */
[----:B------:R-:W-:-:S03]  /*0d50*/  IMAD.HI.U32 R9, R10, R66, RZ ;  /* 0x000000420a097227 */ /* 0x000fc600078e00ff */
[----:B------:R-:W-:Y:S01]  /*0d60*/  ISETP.GT.U32.AND P0, PT, R4, R7, PT ;  /* 0x000000070400720c */ /* 0x000fe20003f04070 */
[----:B------:R-:W-:Y:S02]  /*0d70*/  IMAD.MOV R9, RZ, RZ, -R9 ;  /* 0x000000ffff097224 */ /* 0x000fe400078e0a09 */
[----:B------:R-:W-:Y:S02]  /*0d80*/  VIADD R28, R80, 0x38 ;  /* 0x00000038501c7836 */ /* 0x000fe40000000000 */
[C---:B------:R-:W-:Y:S02]  /*0d90*/  IMAD R66, R5.reuse, R9, R66 ;  /* 0x0000000905427224 */ /* 0x040fe400078e0242 */
[----:B------:R-:W-:Y:S01]  /*0da0*/  IMAD.HI.U32 R9, R10, R52, RZ ;  /* 0x000000340a097227 */ /* 0x000fe200078e00ff */
[----:B------:R-:W-:Y:S02]  /*0db0*/  IABS R56, R28 ;  /* 0x0000001c00387213 */ /* 0x000fe40000000000 */
[----:B------:R-:W-:Y:S01]  /*0dc0*/  ISETP.GT.U32.AND P5, PT, R5, R66, PT ;  /* 0x000000420500720c */ /* 0x000fe20003fa4070 */
[----:B------:R-:W-:-:S02]  /*0dd0*/  IMAD.MOV R9, RZ, RZ, -R9 ;  /* 0x000000ffff097224 */ /* 0x000fc400078e0a09 */
[----:B------:R-:W-:Y:S02]  /*0de0*/  @!P0 IMAD.IADD R7, R7, 0x1, -R4 ;  /* 0x0000000107078824 */ /* 0x000fe400078e0a04 */
[----:B------:R-:W-:Y:S02]  /*0df0*/  IMAD R52, R5, R9, R52 ;  /* 0x0000000905347224 */ /* 0x000fe400078e0234 */
[----:B------:R-:W-:Y:S01]  /*0e00*/  IMAD.HI.U32 R9, R10, R56, RZ ;  /* 0x000000380a097227 */ /* 0x000fe200078e00ff */
[----:B------:R-:W-:-:S03]  /*0e10*/  ISETP.GT.U32.AND P0, PT, R4, R7, PT ;  /* 0x000000070400720c */ /* 0x000fc60003f04070 */
[----:B------:R-:W-:Y:S02]  /*0e20*/  IMAD.MOV R9, RZ, RZ, -R9 ;  /* 0x000000ffff097224 */ /* 0x000fe400078e0a09 */
[----:B------:R-:W-:-:S04]  /*0e30*/  IMAD.HI.U32 R8, R10, R60, RZ ;  /* 0x0000003c0a087227 */ /* 0x000fc800078e00ff */
[C---:B------:R-:W-:Y:S02]  /*0e40*/  IMAD R56, R5.reuse, R9, R56 ;  /* 0x0000000905387224 */ /* 0x040fe400078e0238 */
[--C-:B------:R-:W-:Y:S01]  /*0e50*/  @!P2 IMAD.IADD R64, R64, 0x1, -R5.reuse ;  /* 0x000000014040a824 */ /* 0x100fe200078e0a05 */
[C---:B------:R-:W-:Y:S01]  /*0e60*/  ISETP.GT.U32.AND P2, PT, R5.reuse, R52, PT ;  /* 0x000000340500720c */ /* 0x040fe20003f44070 */
[----:B------:R-:W-:Y:S02]  /*0e70*/  IMAD R58, R5, R12, R58 ;  /* 0x0000000c053a7224 */ /* 0x000fe400078e023a */
[----:B------:R-:W-:Y:S02]  /*0e80*/  IMAD.MOV R8, RZ, RZ, -R8 ;  /* 0x000000ffff087224 */ /* 0x000fe400078e0a08 */
[----:B------:R-:W-:Y:S01]  /*0e90*/  @!P0 IMAD.IADD R7, R7, 0x1, -R4 ;  /* 0x0000000107078824 */ /* 0x000fe200078e0a04 */
[C---:B------:R-:W-:Y:S01]  /*0ea0*/  ISETP.GT.U32.AND P0, PT, R5.reuse, R64, PT ;  /* 0x000000400500720c */ /* 0x040fe20003f04070 */
[--C-:B------:R-:W-:Y:S01]  /*0eb0*/  @!P3 IMAD.IADD R48, R48, 0x1, -R5.reuse ;  /* 0x000000013030b824 */ /* 0x100fe200078e0a05 */
[C---:B------:R-:W-:Y:S01]  /*0ec0*/  ISETP.GT.U32.AND P3, PT, R5.reuse, R56, PT ;  /* 0x000000380500720c */ /* 0x040fe20003f64070 */
[----:B------:R-:W-:Y:S01]  /*0ed0*/  @!P5 IMAD.IADD R66, R66, 0x1, -R5 ;  /* 0x000000014242d824 */ /* 0x000fe200078e0a05 */
[C---:B------:R-:W-:Y:S01]  /*0ee0*/  ISETP.GT.U32.AND P5, PT, R5.reuse, R58, PT ;  /* 0x0000003a0500720c */ /* 0x040fe20003fa4070 */
[----:B------:R-:W-:-:S02]  /*0ef0*/  IMAD R60, R5, R8, R60 ;  /* 0x00000008053c7224 */ /* 0x000fc400078e023c */
[----:B------:R-:W-:-:S04]  /*0f00*/  IMAD.HI.U32 R8, R10, R45, RZ ;  /* 0x0000002d0a087227 */ /* 0x000fc800078e00ff */
[----:B------:R-:W-:Y:S01]  /*0f10*/  @!P6 IMAD.IADD R50, R50, 0x1, -R5 ;  /* 0x000000013232e824 */ /* 0x000fe200078e0a05 */
[----:B------:R-:W-:Y:S01]  /*0f20*/  ISETP.GT.U32.AND P6, PT, R5, R48, PT ;  /* 0x000000300500720c */ /* 0x000fe20003fc4070 */
[----:B------:R-:W-:Y:S02]  /*0f30*/  IMAD.MOV R12, RZ, RZ, -R8 ;  /* 0x000000ffff0c7224 */ /* 0x000fe400078e0a08 */
[----:B------:R-:W-:-:S04]  /*0f40*/  IMAD.HI.U32 R8, R10, R74, RZ ;  /* 0x0000004a0a087227 */ /* 0x000fc800078e00ff */
[--C-:B------:R-:W-:Y:S01]  /*0f50*/  @!P2 IMAD.IADD R52, R52, 0x1, -R5.reuse ;  /* 0x000000013434a824 */ /* 0x100fe200078e0a05 */
[C---:B------:R-:W-:Y:S01]  /*0f60*/  ISETP.GT.U32.AND P2, PT, R5.reuse, R66, PT ;  /* 0x000000420500720c */ /* 0x040fe20003f44070 */
[--C-:B------:R-:W-:Y:S02]  /*0f70*/  @!P4 IMAD.IADD R54, R54, 0x1, -R5.reuse ;  /* 0x000000013636c824 */ /* 0x100fe400078e0a05 */
[----:B------:R-:W-:Y:S01]  /*0f80*/  IMAD.MOV R8, RZ, RZ, -R8 ;  /* 0x000000ffff087224 */ /* 0x000fe200078e0a08 */
[C---:B------:R-:W-:Y:S01]  /*0f90*/  ISETP.GT.U32.AND P4, PT, R5.reuse, R52, PT ;  /* 0x000000340500720c */ /* 0x040fe20003f84070 */
[--C-:B------:R-:W-:Y:S01]  /*0fa0*/  @!P0 IMAD.IADD R64, R64, 0x1, -R5.reuse ;  /* 0x0000000140408824 */ /* 0x100fe200078e0a05 */
[C---:B------:R-:W-:Y:S01]  /*0fb0*/  ISETP.GT.U32.AND P0, PT, R5.reuse, R50, PT ;  /* 0x000000320500720c */ /* 0x040fe20003f04070 */
[--C-:B------:R-:W-:Y:S01]  /*0fc0*/  @!P3 IMAD.IADD R56, R56, 0x1, -R5.reuse ;  /* 0x000000013838b824 */ /* 0x100fe200078e0a05 */
[----:B------:R-:W-:Y:S01]  /*0fd0*/  ISETP.GT.U32.AND P3, PT, R5, R54, PT ;  /* 0x000000360500720c */ /* 0x000fe20003f64070 */
[----:B------:R-:W-:-:S02]  /*0fe0*/  @!P5 IMAD.IADD R58, R58, 0x1, -R5 ;  /* 0x000000013a3ad824 */ /* 0x000fc400078e0a05 */
[----:B------:R-:W-:Y:S01]  /*0ff0*/  IMAD.HI.U32 R9, R10, R84, RZ ;  /* 0x000000540a097227 */ /* 0x000fe200078e00ff */
[----:B------:R-:W-:-:S03]  /*1000*/  ISETP.GT.U32.AND P5, PT, R5, R56, PT ;  /* 0x000000380500720c */ /* 0x000fc60003fa4070 */
[C---:B------:R-:W-:Y:S02]  /*1010*/  IMAD R74, R5.reuse, R8, R74 ;  /* 0x00000008054a7224 */ /* 0x040fe400078e024a */
[----:B------:R-:W2:Y:S01]  /*1020*/  LDS R8, [UR15] ;  /* 0x0000000fff087984 */ /* 0x000ea20008000800 */
[----:B------:R-:W-:Y:S02]  /*1030*/  VIADD R53, R80, 0x58 ;  /* 0x0000005850357836 */ /* 0x000fe40000000000 */
[----:B------:R-:W-:Y:S01]  /*1040*/  @!P6 IMAD.IADD R48, R48, 0x1, -R5 ;  /* 0x000000013030e824 */ /* 0x000fe200078e0a05 */
[----:B------:R-:W-:Y:S01]  /*1050*/  ISETP.GT.U32.AND P6, PT, R5, R58, PT ;  /* 0x0000003a0500720c */ /* 0x000fe20003fc4070 */
[----:B------:R-:W-:Y:S01]  /*1060*/  VIADD R80, R80, 0x78 ;  /* 0x0000007850507836 */ /* 0x000fe20000000000 */
[----:B------:R-:W-:Y:S01]  /*1070*/  IABS R44, R53 ;  /* 0x00000035002c7213 */ /* 0x000fe20000000000 */
[----:B------:R-:W-:-:S03]  /*1080*/  IMAD.HI.U32 R11, R10, R71, RZ ;  /* 0x000000470a0b7227 */ /* 0x000fc600078e00ff */
[----:B------:R-:W-:Y:S01]  /*1090*/  IABS R85, R80 ;  /* 0x0000005000557213 */ /* 0x000fe20000000000 */
[----:B------:R-:W-:Y:S02]  /*10a0*/  IMAD.MOV R9, RZ, RZ, -R9 ;  /* 0x000000ffff097224 */ /* 0x000fe400078e0a09 */
[C---:B------:R-:W-:Y:S02]  /*10b0*/  IMAD R45, R5.reuse, R12, R45 ;  /* 0x0000000c052d7224 */ /* 0x040fe400078e022d */
[----:B------:R-:W-:Y:S02]  /*10c0*/  IMAD.MOV R12, RZ, RZ, -R11 ;  /* 0x000000ffff0c7224 */ /* 0x000fe400078e0a0b */
[C---:B------:R-:W-:Y:S02]  /*10d0*/  IMAD R84, R5.reuse, R9, R84 ;  /* 0x0000000905547224 */ /* 0x040fe400078e0254 */
[--C-:B------:R-:W-:Y:S01]  /*10e0*/  @!P2 IMAD.IADD R66, R66, 0x1, -R5.reuse ;  /* 0x000000014242a824 */ /* 0x100fe200078e0a05 */
        /* <DEDUP_REMOVED lines=9> */
[----:B------:R-:W-:-:S04]  /*1180*/  IMAD.HI.U32 R10, R10, R85, RZ ;  /* 0x000000550a0a7227 */ /* 0x000fc800078e00ff */
[--C-:B------:R-:W-:Y:S01]  /*1190*/  @!P5 IMAD.IADD R56, R56, 0x1, -R5.reuse ;  /* 0x000000013838d824 */ /* 0x100fe200078e0a05 */
[C---:B------:R-:W-:Y:S01]  /*11a0*/  ISETP.GT.U32.AND P5, PT, R5.reuse, R46, PT ;  /* 0x0000002e0500720c */ /* 0x040fe20003fa4070 */
[----:B------:R-:W-:Y:S01]  /*11b0*/  @!P6 IMAD.IADD R58, R58, 0x1, -R5 ;  /* 0x000000013a3ae824 */ /* 0x000fe200078e0a05 */
[C---:B------:R-:W-:Y:S01]  /*11c0*/  ISETP.GT.U32.AND P6, PT, R5.reuse, R71, PT ;  /* 0x000000470500720c */ /* 0x040fe20003fc4070 */
[----:B------:R-:W-:Y:S01]  /*11d0*/  IMAD.MOV R4, RZ, RZ, -R4 ;  /* 0x000000ffff047224 */ /* 0x000fe200078e0a04 */
[----:B--2---:R-:W-:Y:S01]  /*11e0*/  R2UR UR18, R8 ;  /* 0x00000000081272ca */ /* 0x004fe200000e0000 */
[----:B------:R-:W-:Y:S02]  /*11f0*/  IMAD.MOV R10, RZ, RZ, -R10 ;  /* 0x000000ffff0a7224 */ /* 0x000fe400078e0a0a */
[C---:B------:R-:W-:Y:S02]  /*1200*/  IMAD R44, R5.reuse, R4, R44 ;  /* 0x00000004052c7224 */ /* 0x040fe400078e022c */
[----:B------:R-:W-:-:S02]  /*1210*/  IMAD R85, R5, R10, R85 ;  /* 0x0000000a05557224 */ /* 0x000fc400078e0255 */
[--C-:B------:R-:W-:Y:S02]  /*1220*/  @!P2 IMAD.IADD R60, R60, 0x1, -R5.reuse ;  /* 0x000000013c3ca824 */ /* 0x100fe400078e0a05 */
[--C-:B------:R-:W-:Y:S01]  /*1230*/  @!P0 IMAD.IADD R45, R45, 0x1, -R5.reuse ;  /* 0x000000012d2d8824 */ /* 0x100fe200078e0a05 */
[C---:B------:R-:W-:Y:S01]  /*1240*/  ISETP.GT.U32.AND P2, PT, R5.reuse, R85, PT ;  /* 0x000000550500720c */ /* 0x040fe20003f44070 */
[--C-:B------:R-:W-:Y:S01]  /*1250*/  @!P4 IMAD.IADD R74, R74, 0x1, -R5.reuse ;  /* 0x000000014a4ac824 */ /* 0x100fe200078e0a05 */
[C---:B------:R-:W-:Y:S01]  /*1260*/  ISETP.GT.U32.AND P0, PT, R5.reuse, R44, PT ;  /* 0x0000002c0500720c */ /* 0x040fe20003f04070 */
[--C-:B------:R-:W-:Y:S01]  /*1270*/  @!P3 IMAD.IADD R84, R84, 0x1, -R5.reuse ;  /* 0x000000015454b824 */ /* 0x100fe200078e0a05 */
[C---:B------:R-:W-:Y:S01]  /*1280*/  ISETP.GT.U32.AND P4, PT, R5.reuse, R60, PT ;  /* 0x0000003c0500720c */ /* 0x040fe20003f84070 */
[--C-:B------:R-:W-:Y:S01]  /*1290*/  @!P5 IMAD.IADD R46, R46, 0x1, -R5.reuse ;  /* 0x000000012e2ed824 */ /* 0x100fe200078e0a05 */
[----:B------:R-:W-:Y:S01]  /*12a0*/  ISETP.GT.U32.AND P3, PT, R5, R45, PT ;  /* 0x0000002d0500720c */ /* 0x000fe20003f64070 */
[----:B------:R-:W-:Y:S01]  /*12b0*/  @!P6 IMAD.IADD R71, R71, 0x1, -R5 ;  /* 0x000000014747e824 */ /* 0x000fe200078e0a05 */
[C---:B------:R-:W-:Y:S01]  /*12c0*/  ISETP.GT.U32.AND P5, PT, R5.reuse, R74, PT ;  /* 0x0000004a0500720c */ /* 0x040fe20003fa4070 */
[----:B------:R-:W-:Y:S01]  /*12d0*/  IMAD.MOV.U32 R83, RZ, RZ, R7 ;  /* 0x000000ffff537224 */ /* 0x000fe200078e0007 */
[----:B------:R-:W-:Y:S01]  /*12e0*/  ISETP.GT.U32.AND P6, PT, R5, R84, PT ;  /* 0x000000540500720c */ /* 0x000fe20003fc4070 */
[----:B0-----:R-:W-:Y:S01]  /*12f0*/  IMAD R7, R70, R62, RZ ;  /* 0x0000003e46077224 */ /* 0x001fe200078e02ff */
[----:B------:R-:W-:Y:S01]  /*1300*/  UIADD3 UR12, UPT, UPT, UR5, UR4, UR18 ;  /* 0x00000004050c7290 */ /* 0x000fe2000fffe012 */
[--C-:B------:R-:W-:Y:S01]  /*1310*/  @!P2 IMAD.IADD R85, R85, 0x1, -R5.reuse ;  /* 0x000000015555a824 */ /* 0x100fe200078e0a05 */
[C---:B------:R-:W-:Y:S01]  /*1320*/  ISETP.GT.U32.AND P2, PT, R5.reuse, R46, PT ;  /* 0x0000002e0500720c */ /* 0x040fe20003f44070 */
[--C-:B------:R-:W-:Y:S01]  /*1330*/  @!P0 IMAD.IADD R44, R44, 0x1, -R5.reuse ;  /* 0x000000012c2c8824 */ /* 0x100fe200078e0a05 */
[----:B------:R-:W-:Y:S01]  /*1340*/  ISETP.GT.U32.AND P0, PT, R5, R71, PT ;  /* 0x000000470500720c */ /* 0x000fe20003f04070 */
[--C-:B------:R-:W-:Y:S01]  /*1350*/  @!P4 IMAD.IADD R60, R60, 0x1, -R5.reuse ;  /* 0x000000013c3cc824 */ /* 0x100fe200078e0a05 */
[----:B------:R-:W-:Y:S01]  /*1360*/  UMOV UR5, 0x1 ;  /* 0x0000000100057882 */ /* 0x000fe20000000000 */
[--C-:B------:R-:W-:Y:S01]  /*1370*/  @!P3 IMAD.IADD R45, R45, 0x1, -R5.reuse ;  /* 0x000000012d2db824 */ /* 0x100fe200078e0a05 */
[C---:B------:R-:W-:Y:S01]  /*1380*/  ISETP.GT.U32.AND P3, PT, R5.reuse, R85, PT ;  /* 0x000000550500720c */ /* 0x040fe20003f64070 */
[--C-:B------:R-:W-:Y:S01]  /*1390*/  @!P5 IMAD.IADD R74, R74, 0x1, -R5.reuse ;  /* 0x000000014a4ad824 */ /* 0x100fe200078e0a05 */
[----:B------:R-:W-:Y:S01]  /*13a0*/  ISETP.GT.U32.AND P4, PT, R5, R44, PT ;  /* 0x0000002c0500720c */ /* 0x000fe20003f84070 */
[----:B------:R-:W-:Y:S01]  /*13b0*/  @!P6 IMAD.IADD R84, R84, 0x1, -R5 ;  /* 0x000000015454e824 */ /* 0x000fe200078e0a05 */
[----:B------:R-:W-:Y:S01]  /*13c0*/  ISETP.GE.AND P5, PT, R0, RZ, PT ;  /* 0x000000ff0000720c */ /* 0x000fe20003fa6270 */
[----:B-1----:R-:W-:Y:S01]  /*13d0*/  VIADD R4, R94, 0x1f ;  /* 0x0000001f5e047836 */ /* 0x002fe20000000000 */
[----:B------:R-:W-:Y:S01]  /*13e0*/  BAR.SYNC.DEFER_BLOCKING 0x0 ;  /* 0x0000000000007b1d */ /* 0x000fe20000010000 */
[----:B------:R-:W-:Y:S01]  /*13f0*/  ISETP.NE.AND P6, PT, R40, RZ, PT ;  /* 0x000000ff2800720c */ /* 0x000fe20003fc5270 */
[----:B------:R-:W-:-:S02]  /*1400*/  IMAD R21, R62, 0x2, R7 ;  /* 0x000000023e157824 */ /* 0x000fc400078e0207 */
[--C-:B------:R-:W-:Y:S01]  /*1410*/  @!P2 IMAD.IADD R46, R46, 0x1, -R5.reuse ;  /* 0x000000012e2ea824 */ /* 0x100fe200078e0a05 */
[----:B------:R-:W-:Y:S01]  /*1420*/  ISETP.GE.AND P2, PT, R6, RZ, PT ;  /* 0x000000ff0600720c */ /* 0x000fe20003f46270 */
[--C-:B------:R-:W-:Y:S01]  /*1430*/  @!P0 IMAD.IADD R71, R71, 0x1, -R5.reuse ;  /* 0x0000000147478824 */ /* 0x100fe200078e0a05 */
[----:B------:R-:W-:Y:S01]  /*1440*/  ISETP.GT.AND P0, PT, R4, 0x1f, PT ;  /* 0x0000001f0400780c */ /* 0x000fe20003f04270 */
[--C-:B------:R-:W-:Y:S01]  /*1450*/  @!P3 IMAD.IADD R85, R85, 0x1, -R5.reuse ;  /* 0x000000015555b824 */ /* 0x100fe200078e0a05 */
[----:B------:R-:W-:Y:S01]  /*1460*/  LOP3.LUT P3, RZ, R68, 0xff, RZ, 0xc0, !PT ;  /* 0x000000ff44ff7812 */ /* 0x000fe2000786c0ff */
[----:B------:R-:W-:Y:S01]  /*1470*/  @!P4 IMAD.IADD R44, R44, 0x1, -R5 ;  /* 0x000000012c2cc824 */ /* 0x000fe200078e0a05 */
[----:B------:R-:W-:Y:S01]  /*1480*/  LOP3.LUT R5, R70, 0x8, RZ, 0xfc, !PT ;  /* 0x0000000846057812 */ /* 0x000fe200078efcff */
[----:B------:R-:W-:Y:S02]  /*1490*/  @!P5 IMAD.MOV R83, RZ, RZ, -R83 ;  /* 0x000000ffff53d224 */ /* 0x000fe400078e0a53 */
[----:B------:R-:W-:Y:S01]  /*14a0*/  @!P6 LOP3.LUT R83, RZ, R40, RZ, 0x33, !PT ;  /* 0x00000028ff53e212 */ /* 0x000fe200078e33ff */
[----:B------:R-:W-:Y:S01]  /*14b0*/  IMAD R33, R62, 0x2, R21 ;  /* 0x000000023e217824 */ /* 0x000fe200078e0215 */
[----:B----4-:R-:W-:Y:S06]  /*14c0*/  @P1 BRA `(.L_x_5) ;  /* 0x0000000000181947 */ /* 0x010fec0003800000 */
[----:B------:R-:W-:Y:S01]  /*14d0*/  ELECT P4, URZ, PT ;  /* 0x0000000000ff782f */ /* 0x000fe20003880000 */
[----:B------:R-:W-:Y:S01]  /*14e0*/  IMAD.MOV.U32 R6, RZ, RZ, 0x1 ;  /* 0x00000001ff067424 */ /* 0x000fe200078e00ff */
[----:B------:R-:W-:Y:S01]  /*14f0*/  UMOV UR4, 0x40 ;  /* 0x0000004000047882 */ /* 0x000fe20000000000 */
[----:B------:R-:W-:Y:S01]  /*1500*/  UVIRTCOUNT.DEALLOC.SMPOOL 0x80 ;  /* 0x000000800000784c */ /* 0x000fe20000000000 */
[----:B------:R-:W-:-:S09]  /*1510*/  ULEA UR4, UR6, UR4, 0x18 ;  /* 0x0000000406047291 */ /* 0x000fd2000f8ec0ff */
[----:B------:R0:W-:Y:S03]  /*1520*/  @P4 STS.U8 [UR4], R6 ;  /* 0x00000006ff004988 */ /* 0x0001e60008000004 */
.L_x_5:
[----:B------:R-:W-:Y:S01]  /*1530*/  STTM.x64 tmem[UR12], RZ ;  /* 0x000000ff000079ed */ /* 0x000fe2000834000c */
[----:B------:R-:W1:Y:S02]  /*1540*/  FENCE.VIEW.ASYNC.T ;  /* 0x00000000000073c6 */ /* 0x000e640000000200 */
[----:B-1----:R-:W-:Y:S01]  /*1550*/  VOTEU.ALL UP0, P3 ;  /* 0x0000000000ff7886 */ /* 0x002fe20001800000 */
[----:B------:R-:W-:Y:S01]  /*1560*/  IMAD R83, R83, UR8, RZ ;  /* 0x0000000853537c24 */ /* 0x000fe2000f8e02ff */
[----:B------:R-:W-:Y:S01]  /*1570*/  UMOV UR13, UR10 ;  /* 0x0000000a000d7c82 */ /* 0x000fe20008000000 */
[----:B------:R-:W-:Y:S01]  /*1580*/  VOTEU.ALL UP1, P3 ;  /* 0x0000000000ff7886 */ /* 0x000fe20001820000 */
[----:B------:R-:W-:Y:S01]  /*1590*/  IMAD R47, R62, 0x2, R33 ;  /* 0x000000023e2f7824 */ /* 0x000fe200078e0221 */
[----:B------:R-:W-:-:S04]  /*15a0*/  @!UP0 UIADD3 UR8, UPT, UPT, -UR5, 0x100000, URZ ;  /* 0x0010000005088890 */ /* 0x000fc8000fffe1ff */
[----:B------:R-:W-:Y:S02]  /*15b0*/  @!UP0 USHF.L.U32 UR9, UR8, 0xb, URZ ;  /* 0x0000000b08098899 */ /* 0x000fe400080006ff */
[----:B------:R-:W-:Y:S01]  /*15c0*/  @!UP0 USHF.L.U32 UR8, UR8, 0x1, URZ ;  /* 0x0000000108088899 */ /* 0x000fe200080006ff */
[----:B------:R-:W-:Y:S01]  /*15d0*/  BAR.SYNC.DEFER_BLOCKING 0x0 ;  /* 0x0000000000007b1d */ /* 0x000fe20000010000 */
[C---:B------:R-:W-:Y:S01]  /*15e0*/  IADD3 R82, P5, PT, R83.reuse, UR20, RZ ;  /* 0x0000001453527c10 */ /* 0x040fe2000ffbe0ff */
[----:B------:R-:W-:Y:S01]  /*15f0*/  IMAD R11, R62, 0x2, R47 ;  /* 0x000000023e0b7824 */ /* 0x000fe200078e022f */
[----:B------:R-:W-:Y:S02]  /*1600*/  ISETP.LT.AND P4, PT, R70, R94, P0 ;  /* 0x0000005e4600720c */ /* 0x000fe40000781270 */
[----:B------:R-:W-:Y:S01]  /*1610*/  LEA.HI.X.SX32 R83, R83, UR21, 0x1, P5 ;  /* 0x0000001553537c11 */ /* 0x000fe2000a8f0eff */
[----:B------:R-:W-:Y:S01]  /*1620*/  IMAD R27, R62, 0x2, R11 ;  /* 0x000000023e1b7824 */ /* 0x000fe200078e020b */
[----:B0-----:R-:W-:-:S02]  /*1630*/  IADD3 R6, P5, PT, R7, R82, RZ ;  /* 0x0000005207067210 */ /* 0x001fc40007fbe0ff */
[----:B------:R-:W-:Y:S01]  /*1640*/  ISETP.LT.AND P6, PT, R5, R94, P0 ;  /* 0x0000005e0500720c */ /* 0x000fe200007c1270 */
[----:B------:R-:W-:Y:S01]  /*1650*/  IMAD R39, R62, 0x2, R27 ;  /* 0x000000023e277824 */ /* 0x000fe200078e021b */
[----:B------:R-:W-:Y:S02]  /*1660*/  LEA.HI.X.SX32 R7, R7, R83, 0x1, P5 ;  /* 0x0000005307077211 */ /* 0x000fe400028f0eff */
[C---:B------:R-:W-:Y:S02]  /*1670*/  LOP3.LUT R9, R70.reuse, 0x10, RZ, 0xfc, !PT ;  /* 0x0000001046097812 */ /* 0x040fe400078efcff */
[----:B------:R-:W-:Y:S01]  /*1680*/  PRMT R91, RZ, 0x7610, R91 ;  /* 0x00007610ff5b7816 */ /* 0x000fe2000000005b */
[----:B------:R-:W-:Y:S01]  /*1690*/  @!P2 IMAD.MOV R46, RZ, RZ, -R46 ;  /* 0x000000ffff2ea224 */ /* 0x000fe200078e0a2e */
[----:B------:R-:W-:Y:S01]  /*16a0*/  LOP3.LUT R12, R70, 0x18, RZ, 0xfc, !PT ;  /* 0x00000018460c7812 */ /* 0x000fe200078efcff */
[----:B------:R-:W0:Y:S01]  /*16b0*/  LDCU UR4, c[0x0][0x3b0] ;  /* 0x00007600ff0477ac */ /* 0x000e220008000800 */
[----:B------:R-:W1:Y:S02]  /*16c0*/  FENCE.VIEW.ASYNC.S ;  /* 0x00000000000073c6 */ /* 0x000e640000000000 */
[----:B-1----:R1:W2:Y:S02]  /*16d0*/  @!UP1 SYNCS.EXCH.64 URZ, [UR13], UR8 ;  /* 0x000000080dff95b2 */ /* 0x0022a40008000100 */
[----:B--2---:R-:W-:Y:S01]  /*16e0*/  BAR.SYNC.DEFER_BLOCKING 0x0 ;  /* 0x0000000000007b1d */ /* 0x004fe20000010000 */
[----:B------:R-:W-:Y:S01]  /*16f0*/  IMAD R75, R62, 0x2, R39 ;  /* 0x000000023e4b7824 */ /* 0x000fe200078e0227 */
[----:B------:R-:W-:-:S03]  /*1700*/  ISETP.GE.AND P5, PT, R13, RZ, PT ;  /* 0x000000ff0d00720c */ /* 0x000fc60003fa6270 */
[----:B------:R-:W-:-:S04]  /*1710*/  IMAD R13, R62, 0x2, R75 ;  /* 0x000000023e0d7824 */ /* 0x000fc800078e024b */
[----:B------:R-:W-:Y:S01]  /*1720*/  IMAD R29, R62, 0x2, R13 ;  /* 0x000000023e1d7824 */ /* 0x000fe200078e020d */
[----:B------:R-:W2:Y:S01]  /*1730*/  @P4 LDG.E.U8 R90, desc[UR16][R6.64] ;  /* 0x00000010065a4981 */ /* 0x000ea2000c1e1100 */
[----:B------:R-:W-:-:S04]  /*1740*/  IADD3 R8, P4, PT, R11, R82, RZ ;  /* 0x000000520b087210 */ /* 0x000fc80007f9e0ff */
[----:B------:R-:W-:Y:S01]  /*1750*/  LEA.HI.X.SX32 R11, R11, R83, 0x1, P4 ;  /* 0x000000530b0b7211 */ /* 0x000fe200020f0eff */
[----:B------:R-:W-:Y:S01]  /*1760*/  @P6 IMAD.MOV.U32 R10, RZ, RZ, R8 ;  /* 0x000000ffff0a6224 */ /* 0x000fe200078e0008 */
[----:B------:R-:W-:Y:S01]  /*1770*/  ISETP.LT.AND P4, PT, R9, R94, P0 ;  /* 0x0000005e0900720c */ /* 0x000fe20000781270 */
[----:B------:R-:W-:-:S03]  /*1780*/  IMAD R43, R62, 0x2, R29 ;  /* 0x000000023e2b7824 */ /* 0x000fc600078e021d */
[----:B------:R3:W4:Y:S01]  /*1790*/  @P6 LDG.E.U8 R91, desc[UR16][R10.64] ;  /* 0x000000100a5b6981 */ /* 0x000722000c1e1100 */
[----:B------:R-:W-:Y:S01]  /*17a0*/  IMAD R79, R62, 0x2, R43 ;  /* 0x000000023e4f7824 */ /* 0x000fe200078e022b */
[----:B------:R-:W-:Y:S02]  /*17b0*/  PRMT R92, RZ, 0x7610, R92 ;  /* 0x00007610ff5c7816 */ /* 0x000fe4000000005c */
[----:B------:R-:W-:Y:S01]  /*17c0*/  ISETP.GE.AND P6, PT, R14, RZ, PT ;  /* 0x000000ff0e00720c */ /* 0x000fe20003fc6270 */
[----:B------:R-:W-:Y:S01]  /*17d0*/  IMAD R31, R62, 0x2, R79 ;  /* 0x000000023e1f7824 */ /* 0x000fe200078e024f */
[----:B---3--:R-:W-:-:S04]  /*17e0*/  IADD3 R10, P2, PT, R13, R82, RZ ;  /* 0x000000520d0a7210 */ /* 0x008fc80007f5e0ff */
[----:B------:R-:W-:Y:S01]  /*17f0*/  LEA.HI.X.SX32 R13, R13, R83, 0x1, P2 ;  /* 0x000000530d0d7211 */ /* 0x000fe200010f0eff */
[----:B------:R-:W-:Y:S01]  /*1800*/  @P4 IMAD.MOV.U32 R18, RZ, RZ, R10 ;  /* 0x000000ffff124224 */ /* 0x000fe200078e000a */
[----:B------:R-:W-:-:S03]  /*1810*/  ISETP.LT.AND P2, PT, R12, R94, P0 ;  /* 0x0000005e0c00720c */ /* 0x000fc60000741270 */
[----:B------:R-:W-:Y:S01]  /*1820*/  @P4 IMAD.MOV.U32 R19, RZ, RZ, R13 ;  /* 0x000000ffff134224 */ /* 0x000fe200078e000d */
[----:B------:R-:W-:-:S04]  /*1830*/  LOP3.LUT R15, R70, 0x2, RZ, 0xfc, !PT ;  /* 0x00000002460f7812 */ /* 0x000fc800078efcff */
[----:B------:R3:W5:Y:S01]  /*1840*/  @P4 LDG.E.U8 R92, desc[UR16][R18.64] ;  /* 0x00000010125c4981 */ /* 0x000762000c1e1100 */
[C---:B------:R-:W-:Y:S01]  /*1850*/  IADD3 R14, P4, PT, R31.reuse, R82, RZ ;  /* 0x000000521f0e7210 */ /* 0x040fe20007f9e0ff */
[----:B------:R-:W-:Y:S01]  /*1860*/  @!P5 IMAD.MOV R64, RZ, RZ, -R64 ;  /* 0x000000ffff40d224 */ /* 0x000fe200078e0a40 */
[----:B------:R-:W-:Y:S01]  /*1870*/  ISETP.GE.AND P5, PT, R16, RZ, PT ;  /* 0x000000ff1000720c */ /* 0x000fe20003fa6270 */
[----:B------:R-:W-:Y:S01]  /*1880*/  @!P6 IMAD.MOV R48, RZ, RZ, -R48 ;  /* 0x000000ffff30e224 */ /* 0x000fe200078e0a30 */
[----:B------:R-:W-:Y:S01]  /*1890*/  LEA.HI.X.SX32 R17, R31, R83, 0x1, P4 ;  /* 0x000000531f117211 */ /* 0x000fe200020f0eff */
[----:B------:R-:W-:Y:S01]  /*18a0*/  @P2 IMAD.MOV.U32 R22, RZ, RZ, R14 ;  /* 0x000000ffff162224 */ /* 0x000fe200078e000e */
[----:B------:R-:W-:Y:S02]  /*18b0*/  ISETP.LT.AND P4, PT, R15, R94, P0 ;  /* 0x0000005e0f00720c */ /* 0x000fe40000781270 */
[----:B------:R-:W-:Y:S01]  /*18c0*/  PRMT R115, RZ, 0x7610, R115 ;  /* 0x00007610ff737816 */ /* 0x000fe20000000073 */
[----:B------:R-:W-:Y:S01]  /*18d0*/  @P2 IMAD.MOV.U32 R23, RZ, RZ, R17 ;  /* 0x000000ffff172224 */ /* 0x000fe200078e0011 */
[----:B------:R-:W-:-:S04]  /*18e0*/  IADD3 R16, P6, PT, R21, R82, RZ ;  /* 0x0000005215107210 */ /* 0x000fc80007fde0ff */
[----:B---3--:R-:W-:Y:S01]  /*18f0*/  LEA.HI.X.SX32 R19, R21, R83, 0x1, P6 ;  /* 0x0000005315137211 */ /* 0x008fe200030f0eff */
[----:B------:R3:W2:Y:S01]  /*1900*/  @P2 LDG.E.U8 R115, desc[UR16][R22.64] ;  /* 0x0000001016732981 */ /* 0x0006a2000c1e1100 */
[----:B------:R-:W-:Y:S02]  /*1910*/  ISETP.GE.AND P2, PT, R20, RZ, PT ;  /* 0x000000ff1400720c */ /* 0x000fe40003f46270 */
[----:B------:R-:W-:Y:S01]  /*1920*/  LOP3.LUT R18, R70, 0xa, RZ, 0xfc, !PT ;  /* 0x0000000a46127812 */ /* 0x000fe200078efcff */
[----:B------:R-:W-:Y:S01]  /*1930*/  @P4 IMAD.MOV.U32 R24, RZ, RZ, R16 ;  /* 0x000000ffff184224 */ /* 0x000fe200078e0010 */
[----:B------:R-:W-:Y:S01]  /*1940*/  PRMT R105, RZ, 0x7610, R105 ;  /* 0x00007610ff697816 */ /* 0x000fe20000000069 */
[----:B------:R-:W-:Y:S01]  /*1950*/  @P4 IMAD.MOV.U32 R25, RZ, RZ, R19 ;  /* 0x000000ffff194224 */ /* 0x000fe200078e0013 */
[----:B------:R-:W-:-:S04]  /*1960*/  ISETP.LT.AND P6, PT, R18, R94, P0 ;  /* 0x0000005e1200720c */ /* 0x000fc800007c1270 */
[----:B------:R0:W2:Y:S01]  /*1970*/  @P4 LDG.E.U8 R105, desc[UR16][R24.64] ;  /* 0x0000001018694981 */ /* 0x0000a2000c1e1100 */
[C---:B------:R-:W-:Y:S01]  /*1980*/  IADD3 R20, P4, PT, R27.reuse, R82, RZ ;  /* 0x000000521b147210 */ /* 0x040fe20007f9e0ff */
[----:B------:R-:W-:Y:S01]  /*1990*/  @!P5 IMAD.MOV R66, RZ, RZ, -R66 ;  /* 0x000000ffff42d224 */ /* 0x000fe200078e0a42 */
[----:B------:R-:W-:Y:S01]  /*19a0*/  LOP3.LUT R21, R70, 0x12, RZ, 0xfc, !PT ;  /* 0x0000001246157812 */ /* 0x000fe200078efcff */
[----:B------:R-:W-:Y:S01]  /*19b0*/  @!P2 IMAD.MOV R50, RZ, RZ, -R50 ;  /* 0x000000ffff32a224 */ /* 0x000fe200078e0a32 */
[----:B---3--:R-:W-:Y:S02]  /*19c0*/  LEA.HI.X.SX32 R23, R27, R83, 0x1, P4 ;  /* 0x000000531b177211 */ /* 0x008fe400020f0eff */
[----:B------:R-:W-:Y:S02]  /*19d0*/  ISETP.GE.AND P2, PT, R26, RZ, PT ;  /* 0x000000ff1a00720c */ /* 0x000fe40003f46270 */
[----:B------:R-:W-:Y:S01]  /*19e0*/  PRMT R107, RZ, 0x7610, R107 ;  /* 0x00007610ff6b7816 */ /* 0x000fe2000000006b */
[----:B------:R-:W-:Y:S01]  /*19f0*/  @P6 IMAD.MOV.U32 R26, RZ, RZ, R20 ;  /* 0x000000ffff1a6224 */ /* 0x000fe200078e0014 */
[----:B------:R-:W-:Y:S01]  /*1a00*/  ISETP.LT.AND P4, PT, R21, R94, P0 ;  /* 0x0000005e1500720c */ /* 0x000fe20000781270 */
[----:B------:R-:W-:Y:S01]  /*1a10*/  @P6 IMAD.MOV.U32 R27, RZ, RZ, R23 ;  /* 0x000000ffff1b6224 */ /* 0x000fe200078e0017 */
[----:B------:R-:W-:Y:S01]  /*1a20*/  IADD3 R22, P5, PT, R29, R82, RZ ;  /* 0x000000521d167210 */ /* 0x000fe20007fbe0ff */
[----:B------:R-:W-:Y:S01]  /*1a30*/  IMAD R87, R62, 0x2, R31 ;  /* 0x000000023e577824 */ /* 0x000fe200078e021f */
[----:B0-----:R-:W-:-:S02]  /*1a40*/  LOP3.LUT R24, R70, 0x1a, RZ, 0xfc, !PT ;  /* 0x0000001a46187812 */ /* 0x001fc400078efcff */
[----:B------:R0:W3:Y:S01]  /*1a50*/  @P6 LDG.E.U8 R107, desc[UR16][R26.64] ;  /* 0x000000101a6b6981 */ /* 0x0000e2000c1e1100 */
[----:B------:R-:W-:Y:S02]  /*1a60*/  ISETP.GE.AND P6, PT, R30, RZ, PT ;  /* 0x000000ff1e00720c */ /* 0x000fe40003fc6270 */
[----:B------:R-:W-:Y:S01]  /*1a70*/  LEA.HI.X.SX32 R25, R29, R83, 0x1, P5 ;  /* 0x000000531d197211 */ /* 0x000fe200028f0eff */
[----:B------:R-:W-:Y:S01]  /*1a80*/  @!P2 IMAD.MOV R52, RZ, RZ, -R52 ;  /* 0x000000ffff34a224 */ /* 0x000fe200078e0a34 */
[----:B------:R-:W-:Y:S02]  /*1a90*/  ISETP.LT.AND P5, PT, R24, R94, P0 ;  /* 0x0000005e1800720c */ /* 0x000fe400007a1270 */
[----:B------:R-:W-:Y:S01]  /*1aa0*/  PRMT R109, RZ, 0x7610, R109 ;  /* 0x00007610ff6d7816 */ /* 0x000fe2000000006d */
[----:B------:R-:W-:Y:S01]  /*1ab0*/  @P4 IMAD.MOV.U32 R30, RZ, RZ, R22 ;  /* 0x000000ffff1e4224 */ /* 0x000fe200078e0016 */
[----:B0-----:R-:W-:Y:S01]  /*1ac0*/  IADD3 R26, P2, PT, R87, R82, RZ ;  /* 0x00000052571a7210 */ /* 0x001fe20007f5e0ff */
[----:B------:R-:W-:Y:S01]  /*1ad0*/  @P4 IMAD.MOV.U32 R31, RZ, RZ, R25 ;  /* 0x000000ffff1f4224 */ /* 0x000fe200078e0019 */
[----:B------:R-:W-:-:S02]  /*1ae0*/  LOP3.LUT R27, R70, 0x4, RZ, 0xfc, !PT ;  /* 0x00000004461b7812 */ /* 0x000fc400078efcff */
[-C--:B------:R-:W-:Y:S02]  /*1af0*/  LEA.HI.X.SX32 R29, R87, R83.reuse, 0x1, P2 ;  /* 0x00000053571d7211 */ /* 0x080fe400010f0eff */
[----:B------:R-:W-:Y:S01]  /*1b00*/  ISETP.LT.AND P2, PT, R27, R94, P0 ;  /* 0x0000005e1b00720c */ /* 0x000fe20000741270 */
[----:B------:R0:W2:Y:S01]  /*1b10*/  @P4 LDG.E.U8 R109, desc[UR16][R30.64] ;  /* 0x000000101e6d4981 */ /* 0x0000a2000c1e1100 */
[----:B------:R-:W-:Y:S01]  /*1b20*/  @!P6 IMAD.MOV R54, RZ, RZ, -R54 ;  /* 0x000000ffff36e224 */ /* 0x000fe200078e0a36 */
[----:B------:R-:W-:Y:S01]  /*1b30*/  ISETP.GE.AND P4, PT, R28, RZ, PT ;  /* 0x000000ff1c00720c */ /* 0x000fe20003f86270 */
[----:B------:R-:W-:Y:S01]  /*1b40*/  @P5 IMAD.MOV.U32 R34, RZ, RZ, R26 ;  /* 0x000000ffff225224 */ /* 0x000fe200078e001a */
[C---:B------:R-:W-:Y:S01]  /*1b50*/  IADD3 R28, P6, PT, R33.reuse, R82, RZ ;  /* 0x00000052211c7210 */ /* 0x040fe20007fde0ff */
[----:B------:R-:W-:Y:S01]  /*1b60*/  @P5 IMAD.MOV.U32 R35, RZ, RZ, R29 ;  /* 0x000000ffff235224 */ /* 0x000fe200078e001d */
[----:B------:R-:W-:Y:S02]  /*1b70*/  PRMT R111, RZ, 0x7610, R111 ;  /* 0x00007610ff6f7816 */ /* 0x000fe4000000006f */
[----:B0-----:R-:W-:-:S02]  /*1b80*/  LEA.HI.X.SX32 R31, R33, R83, 0x1, P6 ;  /* 0x00000053211f7211 */ /* 0x001fc400030f0eff */
[----:B------:R-:W-:Y:S02]  /*1b90*/  PRMT R124, RZ, 0x7610, R124 ;  /* 0x00007610ff7c7816 */ /* 0x000fe4000000007c */
[----:B------:R0:W2:Y:S01]  /*1ba0*/  @P5 LDG.E.U8 R111, desc[UR16][R34.64] ;  /* 0x00000010226f5981 */ /* 0x0000a2000c1e1100 */
[----:B------:R-:W-:Y:S01]  /*1bb0*/  LOP3.LUT R30, R70, 0xc, RZ, 0xfc, !PT ;  /* 0x0000000c461e7812 */ /* 0x000fe200078efcff */
[----:B------:R-:W-:Y:S01]  /*1bc0*/  @P2 IMAD.MOV.U32 R36, RZ, RZ, R28 ;  /* 0x000000ffff242224 */ /* 0x000fe200078e001c */
[----:B------:R-:W-:Y:S01]  /*1bd0*/  ISETP.GE.AND P5, PT, R32, RZ, PT ;  /* 0x000000ff2000720c */ /* 0x000fe20003fa6270 */
[----:B------:R-:W-:Y:S01]  /*1be0*/  @P2 IMAD.MOV.U32 R37, RZ, RZ, R31 ;  /* 0x000000ffff252224 */ /* 0x000fe200078e001f */
[----:B------:R-:W-:Y:S02]  /*1bf0*/  ISETP.LT.AND P6, PT, R30, R94, P0 ;  /* 0x0000005e1e00720c */ /* 0x000fe400007c1270 */
[----:B------:R-:W-:Y:S02]  /*1c00*/  LOP3.LUT R33, R70, 0x14, RZ, 0xfc, !PT ;  /* 0x0000001446217812 */ /* 0x000fe400078efcff */
[----:B------:R1:W3:Y:S01]  /*1c10*/  @P2 LDG.E.U8 R124, desc[UR16][R36.64] ;  /* 0x00000010247c2981 */ /* 0x0002e2000c1e1100 */
[----:B------:R-:W-:Y:S01]  /*1c20*/  IADD3 R32, P2, PT, R39, R82, RZ ;  /* 0x0000005227207210 */ /* 0x000fe20007f5e0ff */
[----:B------:R-:W-:Y:S01]  /*1c30*/  @!P4 IMAD.MOV R56, RZ, RZ, -R56 ;  /* 0x000000ffff38c224 */ /* 0x000fe200078e0a38 */
[----:B------:R-:W-:-:S02]  /*1c40*/  PRMT R103, RZ, 0x7610, R103 ;  /* 0x00007610ff677816 */ /* 0x000fc40000000067 */
[-C--:B0-----:R-:W-:Y:S02]  /*1c50*/  LEA.HI.X.SX32 R35, R39, R83.reuse, 0x1, P2 ;  /* 0x0000005327237211 */ /* 0x081fe400010f0eff */
[----:B------:R-:W-:Y:S01]  /*1c60*/  ISETP.LT.AND P2, PT, R33, R94, P0 ;  /* 0x0000005e2100720c */ /* 0x000fe20000741270 */
[----:B------:R-:W-:Y:S01]  /*1c70*/  @!P5 IMAD.MOV R58, RZ, RZ, -R58 ;  /* 0x000000ffff3ad224 */ /* 0x000fe200078e0a3a */
[C---:B------:R-:W-:Y:S01]  /*1c80*/  IADD3 R34, P5, PT, R43.reuse, R82, RZ ;  /* 0x000000522b227210 */ /* 0x040fe20007fbe0ff */
[----:B------:R-:W-:Y:S01]  /*1c90*/  @P6 IMAD.MOV.U32 R39, RZ, RZ, R35 ;  /* 0x000000ffff276224 */ /* 0x000fe200078e0023 */
[----:B------:R-:W-:Y:S01]  /*1ca0*/  ISETP.GE.AND P4, PT, R38, RZ, PT ;  /* 0x000000ff2600720c */ /* 0x000fe20003f86270 */
[----:B------:R-:W-:Y:S01]  /*1cb0*/  @P6 IMAD.MOV.U32 R38, RZ, RZ, R32 ;  /* 0x000000ffff266224 */ /* 0x000fe200078e0020 */
[----:B-1----:R-:W-:Y:S02]  /*1cc0*/  LEA.HI.X.SX32 R37, R43, R83, 0x1, P5 ;  /* 0x000000532b257211 */ /* 0x002fe400028f0eff */
[----:B------:R-:W-:-:S02]  /*1cd0*/  LOP3.LUT R36, R70, 0x1c, RZ, 0xfc, !PT ;  /* 0x0000001c46247812 */ /* 0x000fc400078efcff */
[----:B------:R0:W3:Y:S01]  /*1ce0*/  @P6 LDG.E.U8 R103, desc[UR16][R38.64] ;  /* 0x0000001026676981 */ /* 0x0000e2000c1e1100 */
[----:B------:R-:W-:Y:S01]  /*1cf0*/  ISETP.GE.AND P6, PT, R42, RZ, PT ;  /* 0x000000ff2a00720c */ /* 0x000fe20003fc6270 */
[----:B------:R-:W-:Y:S01]  /*1d00*/  IMAD R87, R62, 0x2, R87 ;  /* 0x000000023e577824 */ /* 0x000fe200078e0257 */
[----:B------:R-:W-:Y:S01]  /*1d10*/  PRMT R101, RZ, 0x7610, R101 ;  /* 0x00007610ff657816 */ /* 0x000fe20000000065 */
[----:B------:R-:W-:Y:S01]  /*1d20*/  @P2 IMAD.MOV.U32 R42, RZ, RZ, R34 ;  /* 0x000000ffff2a2224 */ /* 0x000fe200078e0022 */
[----:B------:R-:W-:Y:S01]  /*1d30*/  ISETP.LT.AND P5, PT, R36, R94, P0 ;  /* 0x0000005e2400720c */ /* 0x000fe200007a1270 */
[----:B------:R-:W-:Y:S01]  /*1d40*/  @P2 IMAD.MOV.U32 R43, RZ, RZ, R37 ;  /* 0x000000ffff2b2224 */ /* 0x000fe200078e0025 */
[----:B------:R-:W-:-:S04]  /*1d50*/  PRMT R96, RZ, 0x7610, R96 ;  /* 0x00007610ff607816 */ /* 0x000fc80000000060 */
[----:B------:R1:W3:Y:S01]  /*1d60*/  @P2 LDG.E.U8 R101, desc[UR16][R42.64] ;  /* 0x000000102a652981 */ /* 0x0002e2000c1e1100 */
[----:B0-----:R-:W-:Y:S01]  /*1d70*/  IADD3 R38, P2, PT, R87, R82, RZ ;  /* 0x0000005257267210 */ /* 0x001fe20007f5e0ff */
[----:B------:R-:W-:Y:S01]  /*1d80*/  @!P4 IMAD.MOV R60, RZ, RZ, -R60 ;  /* 0x000000ffff3cc224 */ /* 0x000fe200078e0a3c */
[----:B------:R-:W-:Y:S01]  /*1d90*/  ISETP.GE.AND P4, PT, R51, RZ, PT ;  /* 0x000000ff3300720c */ /* 0x000fe20003f86270 */
[----:B------:R-:W-:Y:S01]  /*1da0*/  IMAD.MOV.U32 R72, RZ, RZ, R45 ;  /* 0x000000ffff487224 */ /* 0x000fe200078e002d */
[----:B------:R-:W-:Y:S02]  /*1db0*/  LEA.HI.X.SX32 R39, R87, R83, 0x1, P2 ;  /* 0x0000005357277211 */ /* 0x000fe400010f0eff */
[----:B------:R-:W-:Y:S02]  /*1dc0*/  LOP3.LUT R40, R68, 0x1f, RZ, 0xc0, !PT ;  /* 0x0000001f44287812 */ /* 0x000fe400078ec0ff */
[----:B------:R-:W-:Y:S01]  /*1dd0*/  LOP3.LUT R81, RZ, R41, RZ, 0x33, !PT ;  /* 0x00000029ff517212 */ /* 0x000fe200078e33ff */
[----:B------:R-:W3:Y:S01]  /*1de0*/  @P5 LDG.E.U8 R96, desc[UR16][R38.64] ;  /* 0x0000001026605981 */ /* 0x000ee2000c1e1100 */
[----:B------:R-:W-:Y:S01]  /*1df0*/  ISETP.NE.AND P5, PT, R41, RZ, PT ;  /* 0x000000ff2900720c */ /* 0x000fe20003fa5270 */
[----:B------:R-:W-:Y:S01]  /*1e00*/  IMAD R89, R40, R63, RZ ;  /* 0x0000003f28597224 */ /* 0x000fe200078e02ff */
[----:B------:R-:W-:-:S02]  /*1e10*/  ISETP.GE.AND P2, PT, R53, RZ, PT ;  /* 0x000000ff3500720c */ /* 0x000fc40003f46270 */
[----:B------:R-:W-:Y:S01]  /*1e20*/  SEL R45, R81, R46, !P5 ;  /* 0x0000002e512d7207 */ /* 0x000fe20006800000 */
[----:B------:R-:W-:Y:S01]  /*1e30*/  @!P4 IMAD.MOV R74, RZ, RZ, -R74 ;  /* 0x000000ffff4ac224 */ /* 0x000fe200078e0a4a */
[----:B-1----:R-:W-:Y:S01]  /*1e40*/  IADD3 R42, P4, PT, R47, R82, RZ ;  /* 0x000000522f2a7210 */ /* 0x002fe20007f9e0ff */
[----:B------:R-:W-:Y:S01]  /*1e50*/  @!P6 IMAD.MOV R72, RZ, RZ, -R72 ;  /* 0x000000ffff48e224 */ /* 0x000fe200078e0a48 */
[----:B------:R-:W-:Y:S01]  /*1e60*/  IADD3 R88, P6, PT, R89, UR22, RZ ;  /* 0x0000001659587c10 */ /* 0x000fe2000ffde0ff */
[----:B------:R-:W-:Y:S01]  /*1e70*/  IMAD R45, R45, UR4, RZ ;  /* 0x000000042d2d7c24 */ /* 0x000fe2000f8e02ff */
[----:B------:R-:W-:Y:S01]  /*1e80*/  SEL R41, R81, R64, !P5 ;  /* 0x0000004051297207 */ /* 0x000fe20006800000 */
[----:B------:R-:W-:Y:S01]  /*1e90*/  IMAD.MOV.U32 R76, RZ, RZ, R44 ;  /* 0x000000ffff4c7224 */ /* 0x000fe200078e002c */
[----:B------:R-:W-:Y:S02]  /*1ea0*/  LEA.HI.X.SX32 R43, R47, R83, 0x1, P4 ;  /* 0x000000532f2b7211 */ /* 0x000fe400020f0eff */
[----:B------:R-:W-:Y:S01]  /*1eb0*/  LEA.HI.X.SX32 R89, R89, UR23, 0x1, P6 ;  /* 0x0000001759597c11 */ /* 0x000fe2000b0f0eff */
[----:B------:R-:W-:Y:S01]  /*1ec0*/  IMAD R41, R41, UR4, RZ ;  /* 0x0000000429297c24 */ /* 0x000fe2000f8e02ff */
[----:B------:R-:W-:-:S02]  /*1ed0*/  ISETP.GE.AND P4, PT, R49, RZ, PT ;  /* 0x000000ff3100720c */ /* 0x000fc40003f86270 */
[----:B------:R-:W-:Y:S02]  /*1ee0*/  IADD3 R44, P6, PT, R45, R88, RZ ;  /* 0x000000582d2c7210 */ /* 0x000fe40007fde0ff */
[----:B------:R-:W-:Y:S02]  /*1ef0*/  SEL R49, R81, R48, !P5 ;  /* 0x0000003051317207 */ /* 0x000fe40006800000 */
[-C--:B------:R-:W-:Y:S02]  /*1f00*/  LEA.HI.X.SX32 R45, R45, R89.reuse, 0x1, P6 ;  /* 0x000000592d2d7211 */ /* 0x080fe400030f0eff */
[----:B------:R-:W-:Y:S01]  /*1f10*/  IADD3 R46, P6, PT, R41, R88, RZ ;  /* 0x00000058292e7210 */ /* 0x000fe20007fde0ff */
[----:B------:R-:W-:Y:S01]  /*1f20*/  IMAD R49, R49, UR4, RZ ;  /* 0x0000000431317c24 */ /* 0x000fe2000f8e02ff */
[----:B------:R-:W-:Y:S02]  /*1f30*/  SEL R51, R81, R66, !P5 ;  /* 0x0000004251337207 */ /* 0x000fe40006800000 */
[----:B------:R-:W-:-:S02]  /*1f40*/  LEA.HI.X.SX32 R47, R41, R89, 0x1, P6 ;  /* 0x00000059292f7211 */ /* 0x000fc400030f0eff */
[----:B------:R-:W-:Y:S01]  /*1f50*/  IADD3 R48, P6, PT, R49, R88, RZ ;  /* 0x0000005831307210 */ /* 0x000fe20007fde0ff */
[----:B------:R-:W-:Y:S01]  /*1f60*/  IMAD R51, R51, UR4, RZ ;  /* 0x0000000433337c24 */ /* 0x000fe2000f8e02ff */
        /* <DEDUP_REMOVED lines=10> */
[----:B------:R-:W-:Y:S01]  /*2010*/  SEL R59, R81, R56, !P5 ;  /* 0x00000038513b7207 */ /* 0x000fe20006800000 */
[----:B------:R-:W-:Y:S01]  /*2020*/  IMAD R57, R57, UR4, RZ ;  /* 0x0000000439397c24 */ /* 0x000fe2000f8e02ff */
[----:B------:R-:W-:Y:S02]  /*2030*/  IADD3 R54, P6, PT, R55, R88, RZ ;  /* 0x0000005837367210 */ /* 0x000fe40007fde0ff */
[----:B------:R-:W-:Y:S01]  /*2040*/  SEL R61, R81, R58, !P5 ;  /* 0x0000003a513d7207 */ /* 0x000fe20006800000 */
[----:B------:R-:W-:Y:S01]  /*2050*/  IMAD R59, R59, UR4, RZ ;  /* 0x000000043b3b7c24 */ /* 0x000fe2000f8e02ff */
[----:B------:R-:W-:-:S02]  /*2060*/  LEA.HI.X.SX32 R55, R55, R89, 0x1, P6 ;  /* 0x0000005937377211 */ /* 0x000fc400030f0eff */
[----:B------:R-:W-:Y:S01]  /*2070*/  IADD3 R56, P6, PT, R57, R88, RZ ;  /* 0x0000005839387210 */ /* 0x000fe20007fde0ff */
[----:B------:R-:W-:Y:S01]  /*2080*/  IMAD R61, R61, UR4, RZ ;  /* 0x000000043d3d7c24 */ /* 0x000fe2000f8e02ff */
[----:B------:R-:W-:Y:S02]  /*2090*/  SEL R65, R81, R60, !P5 ;  /* 0x0000003c51417207 */ /* 0x000fe40006800000 */
[-C--:B------:R-:W-:Y:S02]  /*20a0*/  LEA.HI.X.SX32 R57, R57, R89.reuse, 0x1, P6 ;  /* 0x0000005939397211 */ /* 0x080fe400030f0eff */
[----:B------:R-:W-:Y:S01]  /*20b0*/  IADD3 R58, P6, PT, R59, R88, RZ ;  /* 0x000000583b3a7210 */ /* 0x000fe20007fde0ff */
[----:B------:R-:W-:Y:S01]  /*20c0*/  @!P2 IMAD.MOV R76, RZ, RZ, -R76 ;  /* 0x000000ffff4ca224 */ /* 0x000fe200078e0a4c */
[----:B------:R-:W-:Y:S01]  /*20d0*/  SEL R67, R81, R72, !P5 ;  /* 0x0000004851437207 */ /* 0x000fe20006800000 */
[----:B------:R-:W-:Y:S01]  /*20e0*/  IMAD R65, R65, UR4, RZ ;  /* 0x0000000441417c24 */ /* 0x000fe2000f8e02ff */
[----:B------:R-:W-:-:S02]  /*20f0*/  LEA.HI.X.SX32 R59, R59, R89, 0x1, P6 ;  /* 0x000000593b3b7211 */ /* 0x000fc400030f0eff */
[----:B------:R-:W-:Y:S01]  /*2100*/  IADD3 R60, P6, PT, R61, R88, RZ ;  /* 0x000000583d3c7210 */ /* 0x000fe20007fde0ff */
[----:B------:R-:W-:Y:S01]  /*2110*/  IMAD R67, R67, UR4, RZ ;  /* 0x0000000443437c24 */ /* 0x000fe2000f8e02ff */
[----:B------:R-:W-:Y:S02]  /*2120*/  SEL R73, R81, R76, !P5 ;  /* 0x0000004c51497207 */ /* 0x000fe40006800000 */
[----:B------:R-:W-:Y:S02]  /*2130*/  LEA.HI.X.SX32 R61, R61, R89, 0x1, P6 ;  /* 0x000000593d3d7211 */ /* 0x000fe400030f0eff */
[----:B------:R-:W-:Y:S01]  /*2140*/  IADD3 R64, P6, PT, R65, R88, RZ ;  /* 0x0000005841407210 */ /* 0x000fe20007fde0ff */
[----:B------:R-:W-:-:S03]  /*2150*/  IMAD R73, R73, UR4, RZ ;  /* 0x0000000449497c24 */ /* 0x000fc6000f8e02ff */
[-C--:B------:R-:W-:Y:S02]  /*2160*/  LEA.HI.X.SX32 R65, R65, R89.reuse, 0x1, P6 ;  /* 0x0000005941417211 */ /* 0x080fe400030f0eff */
[CC--:B------:R-:W-:Y:S02]  /*2170*/  IADD3 R66, P6, PT, R67.reuse, R88.reuse, RZ ;  /* 0x0000005843427210 */ /* 0x0c0fe40007fde0ff */
[----:B------:R-:W-:Y:S02]  /*2180*/  LOP3.LUT R41, R70, 0x6, RZ, 0xfc, !PT ;  /* 0x0000000646297812 */ /* 0x000fe400078efcff */
[----:B------:R-:W-:Y:S02]  /*2190*/  LEA.HI.X.SX32 R67, R67, R89, 0x1, P6 ;  /* 0x0000005943437211 */ /* 0x000fe400030f0eff */
[----:B------:R-:W-:Y:S01]  /*21a0*/  IADD3 R72, P6, PT, R73, R88, RZ ;  /* 0x0000005849487210 */ /* 0x000fe20007fde0ff */
[----:B------:R-:W-:Y:S01]  /*21b0*/  @!P4 IMAD.MOV R84, RZ, RZ, -R84 ;  /* 0x000000ffff54c224 */ /* 0x000fe200078e0a54 */
[----:B------:R-:W-:-:S02]  /*21c0*/  SEL R77, R81, R74, !P5 ;  /* 0x0000004a514d7207 */ /* 0x000fc40006800000 */
[----:B------:R-:W-:Y:S02]  /*21d0*/  LEA.HI.X.SX32 R73, R73, R89, 0x1, P6 ;  /* 0x0000005949497211 */ /* 0x000fe400030f0eff */
[----:B------:R-:W-:Y:S02]  /*21e0*/  ISETP.LT.AND P6, PT, R41, R94, P0 ;  /* 0x0000005e2900720c */ /* 0x000fe400007c1270 */
[C---:B------:R-:W-:Y:S02]  /*21f0*/  IADD3 R74, P4, PT, R75.reuse, R82, RZ ;  /* 0x000000524b4a7210 */ /* 0x040fe40007f9e0ff */
[----:B------:R-:W-:Y:S02]  /*2200*/  LOP3.LUT R69, R70, 0xe, RZ, 0xfc, !PT ;  /* 0x0000000e46457812 */ /* 0x000fe400078efcff */
[----:B------:R-:W-:Y:S02]  /*2210*/  LEA.HI.X.SX32 R75, R75, R83, 0x1, P4 ;  /* 0x000000534b4b7211 */ /* 0x000fe400020f0eff */
[----:B------:R-:W-:-:S02]  /*2220*/  ISETP.LT.AND P4, PT, R69, R94, P0 ;  /* 0x0000005e4500720c */ /* 0x000fc40000781270 */
[----:B------:R-:W-:Y:S01]  /*2230*/  PRMT R93, RZ, 0x7610, R93 ;  /* 0x00007610ff5d7816 */ /* 0x000fe2000000005d */
[----:B------:R-:W-:Y:S01]  /*2240*/  IMAD R77, R77, UR4, RZ ;  /* 0x000000044d4d7c24 */ /* 0x000fe2000f8e02ff */
[----:B------:R-:W-:-:S04]  /*2250*/  PRMT R95, RZ, 0x7610, R95 ;  /* 0x00007610ff5f7816 */ /* 0x000fc8000000005f */
[----:B------:R-:W3:Y:S01]  /*2260*/  @P6 LDG.E.U8 R93, desc[UR16][R42.64] ;  /* 0x000000102a5d6981 */ /* 0x000ee2000c1e1100 */
[----:B------:R-:W-:-:S04]  /*2270*/  IADD3 R76, P6, PT, R77, R88, RZ ;  /* 0x000000584d4c7210 */ /* 0x000fc80007fde0ff */
[----:B------:R-:W-:Y:S01]  /*2280*/  LEA.HI.X.SX32 R77, R77, R89, 0x1, P6 ;  /* 0x000000594d4d7211 */ /* 0x000fe200030f0eff */
[----:B------:R-:W3:Y:S01]  /*2290*/  @P4 LDG.E.U8 R95, desc[UR16][R74.64] ;  /* 0x000000104a5f4981 */ /* 0x000ee2000c1e1100 */
[----:B------:R-:W-:Y:S02]  /*22a0*/  ISETP.GE.AND P6, PT, R78, RZ, PT ;  /* 0x000000ff4e00720c */ /* 0x000fe40003fc6270 */
[----:B------:R-:W-:-:S04]  /*22b0*/  IADD3 R78, P4, PT, R79, R82, RZ ;  /* 0x000000524f4e7210 */ /* 0x000fc80007f9e0ff */
[----:B------:R-:W-:Y:S02]  /*22c0*/  LEA.HI.X.SX32 R79, R79, R83, 0x1, P4 ;  /* 0x000000534f4f7211 */ /* 0x000fe400020f0eff */
[----:B------:R-:W-:Y:S01]  /*22d0*/  ISETP.GE.AND P4, PT, R80, RZ, PT ;  /* 0x000000ff5000720c */ /* 0x000fe20003f86270 */
[----:B------:R-:W-:Y:S01]  /*22e0*/  IMAD.MOV.U32 R86, RZ, RZ, R71 ;  /* 0x000000ffff567224 */ /* 0x000fe200078e0047 */
[C---:B------:R-:W-:Y:S02]  /*22f0*/  LOP3.LUT R71, R70.reuse, 0x16, RZ, 0xfc, !PT ;  /* 0x0000001646477812 */ /* 0x040fe400078efcff */
[----:B------:R-:W-:Y:S01]  /*2300*/  LOP3.LUT R80, R70, 0x1e, RZ, 0xfc, !PT ;  /* 0x0000001e46507812 */ /* 0x000fe200078efcff */
[----:B------:R-:W-:Y:S01]  /*2310*/  @!P6 IMAD.MOV R86, RZ, RZ, -R86 ;  /* 0x000000ffff56e224 */ /* 0x000fe200078e0a56 */
[-C--:B------:R-:W-:Y:S01]  /*2320*/  ISETP.LT.AND P2, PT, R40, R94.reuse, P0 ;  /* 0x0000005e2800720c */ /* 0x080fe20000741270 */
[----:B------:R-:W-:Y:S01]  /*2330*/  IMAD R87, R62, 0x2, R87 ;  /* 0x000000023e577824 */ /* 0x000fe200078e0257 */
[----:B------:R-:W-:-:S02]  /*2340*/  ISETP.LT.AND P6, PT, R71, R94, P0 ;  /* 0x0000005e4700720c */ /* 0x000fc400007c1270 */
[----:B------:R-:W-:-:S03]  /*2350*/  ISETP.LT.AND P0, PT, R80, R94, P0 ;  /* 0x0000005e5000720c */ /* 0x000fc60000701270 */
[----:B------:R-:W-:Y:S01]  /*2360*/  @!P4 IMAD.MOV R85, RZ, RZ, -R85 ;  /* 0x000000ffff55c224 */ /* 0x000fe200078e0a55 */
[----:B------:R-:W-:Y:S02]  /*2370*/  IADD3 R82, P4, PT, R87, R82, RZ ;  /* 0x0000005257527210 */ /* 0x000fe40007f9e0ff */
[C---:B------:R-:W-:Y:S02]  /*2380*/  SEL R84, R81.reuse, R84, !P5 ;  /* 0x0000005451547207 */ /* 0x040fe40006800000 */
[C---:B------:R-:W-:Y:S02]  /*2390*/  SEL R86, R81.reuse, R86, !P5 ;  /* 0x0000005651567207 */ /* 0x040fe40006800000 */
[----:B------:R-:W-:Y:S02]  /*23a0*/  SEL R81, R81, R85, !P5 ;  /* 0x0000005551517207 */ /* 0x000fe40006800000 */
[----:B------:R-:W-:Y:S01]  /*23b0*/  PRMT R99, RZ, 0x7610, R99 ;  /* 0x00007610ff637816 */ /* 0x000fe20000000063 */
[----:B------:R-:W-:Y:S01]  /*23c0*/  IMAD R85, R84, UR4, RZ ;  /* 0x0000000454557c24 */ /* 0x000fe2000f8e02ff */
[----:B------:R-:W-:Y:S01]  /*23d0*/  LEA.HI.X.SX32 R83, R87, R83, 0x1, P4 ;  /* 0x0000005357537211 */ /* 0x000fe200020f0eff */
[----:B------:R-:W-:-:S02]  /*23e0*/  IMAD R87, R86, UR4, RZ ;  /* 0x0000000456577c24 */ /* 0x000fc4000f8e02ff */
[----:B------:R-:W-:Y:S02]  /*23f0*/  IMAD R81, R81, UR4, RZ ;  /* 0x0000000451517c24 */ /* 0x000fe4000f8e02ff */
[----:B------:R-:W3:Y:S01]  /*2400*/  @P0 LDG.E.U8 R99, desc[UR16][R82.64] ;  /* 0x0000001052630981 */ /* 0x000ee2000c1e1100 */
[-C--:B------:R-:W-:Y:S02]  /*2410*/  IADD3 R84, P0, PT, R85, R88.reuse, RZ ;  /* 0x0000005855547210 */ /* 0x080fe40007f1e0ff */
[-C--:B------:R-:W-:Y:S02]  /*2420*/  IADD3 R86, P4, PT, R87, R88.reuse, RZ ;  /* 0x0000005857567210 */ /* 0x080fe40007f9e0ff */
[----:B------:R-:W-:Y:S02]  /*2430*/  IADD3 R88, P5, PT, R81, R88, RZ ;  /* 0x0000005851587210 */ /* 0x000fe40007fbe0ff */
[----:B------:R-:W-:Y:S02]  /*2440*/  PRMT R97, RZ, 0x7610, R97 ;  /* 0x00007610ff617816 */ /* 0x000fe40000000061 */
[----:B------:R-:W-:-:S02]  /*2450*/  PRMT R98, RZ, 0x7610, R98 ;  /* 0x00007610ff627816 */ /* 0x000fc40000000062 */
[----:B------:R-:W-:Y:S02]  /*2460*/  PRMT R100, RZ, 0x7610, R100 ;  /* 0x00007610ff647816 */ /* 0x000fe40000000064 */
[----:B------:R-:W-:Y:S01]  /*2470*/  PRMT R102, RZ, 0x7610, R102 ;  /* 0x00007610ff667816 */ /* 0x000fe20000000066 */
[----:B------:R-:W3:Y:S01]  /*2480*/  @P6 LDG.E.U8 R97, desc[UR16][R78.64] ;  /* 0x000000104e616981 */ /* 0x000ee2000c1e1100 */
[----:B------:R-:W-:Y:S02]  /*2490*/  PRMT R104, RZ, 0x7610, R104 ;  /* 0x00007610ff687816 */ /* 0x000fe40000000068 */
[----:B------:R-:W-:Y:S01]  /*24a0*/  PRMT R106, RZ, 0x7610, R106 ;  /* 0x00007610ff6a7816 */ /* 0x000fe2000000006a */
[----:B------:R-:W3:Y:S01]  /*24b0*/  @P2 LDG.E.U8 R98, desc[UR16][R44.64] ;  /* 0x000000102c622981 */ /* 0x000ee2000c1e1100 */
[----:B------:R-:W-:Y:S02]  /*24c0*/  PRMT R108, RZ, 0x7610, R108 ;  /* 0x00007610ff6c7816 */ /* 0x000fe4000000006c */
[----:B------:R-:W-:Y:S01]  /*24d0*/  PRMT R110, RZ, 0x7610, R110 ;  /* 0x00007610ff6e7816 */ /* 0x000fe2000000006e */
[----:B------:R-:W3:Y:S01]  /*24e0*/  @P2 LDG.E.U8 R100, desc[UR16][R46.64] ;  /* 0x000000102e642981 */ /* 0x000ee2000c1e1100 */
[----:B------:R-:W-:-:S02]  /*24f0*/  PRMT R112, RZ, 0x7610, R112 ;  /* 0x00007610ff707816 */ /* 0x000fc40000000070 */
        /* <DEDUP_REMOVED lines=8> */
[----:B------:R-:W-:-:S02]  /*2580*/  LEA.HI.X.SX32 R85, R85, R89, 0x1, P0 ;  /* 0x0000005955557211 */ /* 0x000fc400000f0eff */
[-C--:B------:R-:W-:Y:S01]  /*2590*/  LEA.HI.X.SX32 R87, R87, R89.reuse, 0x1, P4 ;  /* 0x0000005957577211 */ /* 0x080fe200020f0eff */
[----:B------:R-:W3:Y:S01]  /*25a0*/  @P2 LDG.E.U8 R108, desc[UR16][R54.64] ;  /* 0x00000010366c2981 */ /* 0x000ee2000c1e1100 */
[----:B------:R-:W-:Y:S02]  /*25b0*/  PRMT R113, RZ, 0x7610, R113 ;  /* 0x00007610ff717816 */ /* 0x000fe40000000071 */
[----:B------:R-:W-:Y:S01]  /*25c0*/  PRMT R117, RZ, 0x7610, R117 ;  /* 0x00007610ff757816 */ /* 0x000fe20000000075 */
[----:B------:R-:W3:Y:S01]  /*25d0*/  @P2 LDG.E.U8 R110, desc[UR16][R56.64] ;  /* 0x00000010386e2981 */ /* 0x000ee2000c1e1100 */
[----:B------:R-:W-:Y:S02]  /*25e0*/  PRMT R119, RZ, 0x7610, R119 ;  /* 0x00007610ff777816 */ /* 0x000fe40000000077 */
[----:B------:R-:W-:Y:S01]  /*25f0*/  LEA.HI.X.SX32 R89, R81, R89, 0x1, P5 ;  /* 0x0000005951597211 */ /* 0x000fe200028f0eff */
[----:B------:R-:W3:Y:S04]  /*2600*/  @P2 LDG.E.U8 R112, desc[UR16][R58.64] ;  /* 0x000000103a702981 */ /* 0x000ee8000c1e1100 */
[----:B------:R-:W3:Y:S04]  /*2610*/  @P2 LDG.E.U8 R114, desc[UR16][R60.64] ;  /* 0x000000103c722981 */ /* 0x000ee8000c1e1100 */
[----:B------:R-:W3:Y:S04]  /*2620*/  @P2 LDG.E.U8 R116, desc[UR16][R64.64] ;  /* 0x0000001040742981 */ /* 0x000ee8000c1e1100 */
[----:B------:R-:W3:Y:S04]  /*2630*/  @P2 LDG.E.U8 R118, desc[UR16][R66.64] ;  /* 0x0000001042762981 */ /* 0x000ee8000c1e1100 */
[----:B------:R-:W3:Y:S04]  /*2640*/  @P2 LDG.E.U8 R120, desc[UR16][R72.64] ;  /* 0x0000001048782981 */ /* 0x000ee8000c1e1100 */
[----:B------:R-:W3:Y:S04]  /*2650*/  @P2 LDG.E.U8 R122, desc[UR16][R76.64] ;  /* 0x000000104c7a2981 */ /* 0x000ee8000c1e1100 */
[----:B------:R-:W3:Y:S04]  /*2660*/  @P2 LDG.E.U8 R113, desc[UR16][R84.64] ;  /* 0x0000001054712981 */ /* 0x000ee8000c1e1100 */
[----:B------:R-:W3:Y:S04]  /*2670*/  @P2 LDG.E.U8 R117, desc[UR16][R86.64] ;  /* 0x0000001056752981 */ /* 0x000ee8000c1e1100 */
[----:B------:R-:W3:Y:S01]  /*2680*/  @P2 LDG.E.U8 R119, desc[UR16][R88.64] ;  /* 0x0000001058772981 */ /* 0x000ee2000c1e1100 */
[----:B------:R-:W-:Y:S01]  /*2690*/  SHF.R.S32.HI R81, RZ, 0x7, R68 ;  /* 0x00000007ff517819 */ /* 0x000fe20000011444 */
[----:B------:R-:W-:-:S04]  /*26a0*/  @!UP0 UIADD3 UR4, UPT, UPT, -UR5, 0x100000, URZ ;  /* 0x0010000005048890 */ /* 0x000fc8000fffe1ff */
[----:B------:R-:W-:Y:S02]  /*26b0*/  @!UP0 USHF.L.U32 UR5, UR4, 0xb, URZ ;  /* 0x0000000b04058899 */ /* 0x000fe400080006ff */
[----:B------:R-:W-:Y:S01]  /*26c0*/  @!UP0 USHF.L.U32 UR4, UR4, 0x1, URZ ;  /* 0x0000000104048899 */ /* 0x000fe200080006ff */
[----:B------:R-:W-:Y:S01]  /*26d0*/  SGXT R81, R81, 0x1 ;  /* 0x000000015151781a */ /* 0x000fe20000000200 */
[----:B------:R-:W-:-:S03]  /*26e0*/  VOTEU.ALL UP0, P3 ;  /* 0x0000000000ff7886 */ /* 0x000fc60001800000 */
[----:B------:R-:W-:-:S04]  /*26f0*/  LOP3.LUT R81, R81, 0x90, RZ, 0xc0, !PT ;  /* 0x0000009051517812 */ /* 0x000fc800078ec0ff */
[----:B------:R-:W-:-:S03]  /*2700*/  LOP3.LUT R81, R81, 0x7f, R68, 0x78, !PT ;  /* 0x0000007f51517812 */ /* 0x000fc600078e7844 */
[----:B------:R0:W1:Y:S02]  /*2710*/  @!UP0 SYNCS.EXCH.64 URZ, [UR15+0x4008], UR4 ;  /* 0x004008040fff85b2 */ /* 0x0000640008000100 */
[----:B--2---:R2:W-:Y:S04]  /*2720*/  STS.U8 [R81+UR15], R90 ;  /* 0x0000005a51007988 */ /* 0x0045e8000800000f */
[----:B----4-:R4:W-:Y:S04]  /*2730*/  STS.U8 [R81+UR15+0x400], R91 ;  /* 0x0004005b51007988 */ /* 0x0109e8000800000f */
[----:B-----5:R5:W-:Y:S01]  /*2740*/  STS.U8 [R81+UR15+0x800], R92 ;  /* 0x0008005c51007988 */ /* 0x020be2000800000f */
[----:B--2---:R-:W-:-:S02]  /*2750*/  LOP3.LUT R90, R81, 0x20, RZ, 0x3c, !PT ;  /* 0x00000020515a7812 */ /* 0x004fc400078e3cff */
[C---:B----4-:R-:W-:Y:S01]  /*2760*/  LOP3.LUT R91, R81.reuse, 0x40, RZ, 0x3c, !PT ;  /* 0x00000040515b7812 */ /* 0x050fe200078e3cff */
[----:B------:R0:W-:Y:S01]  /*2770*/  STS.U8 [R81+UR15+0xc00], R115 ;  /* 0x000c007351007988 */ /* 0x0001e2000800000f */
[----:B-----5:R-:W-:-:S03]  /*2780*/  LOP3.LUT R92, R81, 0x60, RZ, 0x3c, !PT ;  /* 0x00000060515c7812 */ /* 0x020fc600078e3cff */
[----:B------:R0:W-:Y:S04]  /*2790*/  STS.U8 [R90+UR15+0x100], R105 ;  /* 0x000100695a007988 */ /* 0x0001e8000800000f */
[----:B---3--:R0:W-:Y:S04]  /*27a0*/  STS.U8 [R90+UR15+0x500], R107 ;  /* 0x0005006b5a007988 */ /* 0x0081e8000800000f */
[----:B------:R0:W-:Y:S04]  /*27b0*/  STS.U8 [R90+UR15+0x900], R109 ;  /* 0x0009006d5a007988 */ /* 0x0001e8000800000f */
[----:B------:R0:W-:Y:S04]  /*27c0*/  STS.U8 [R90+UR15+0xd00], R111 ;  /* 0x000d006f5a007988 */ /* 0x0001e8000800000f */
[----:B------:R0:W-:Y:S04]  /*27d0*/  STS.U8 [R91+UR15+0x200], R124 ;  /* 0x0002007c5b007988 */ /* 0x0001e8000800000f */
[----:B------:R0:W-:Y:S04]  /*27e0*/  STS.U8 [R91+UR15+0x600], R103 ;  /* 0x000600675b007988 */ /* 0x0001e8000800000f */
[----:B------:R0:W-:Y:S04]  /*27f0*/  STS.U8 [R91+UR15+0xa00], R101 ;  /* 0x000a00655b007988 */ /* 0x0001e8000800000f */
[----:B------:R0:W-:Y:S01]  /*2800*/  STS.U8 [R91+UR15+0xe00], R96 ;  /* 0x000e00605b007988 */ /* 0x0001e2000800000f */
[----:B------:R-:W-:-:S04]  /*2810*/  ISETP.NE.U32.AND P0, PT, RZ, UR7, PT ;  /* 0x00000007ff007c0c */ /* 0x000fc8000bf05070 */
[C---:B------:R-:W-:Y:S02]  /*2820*/  ISETP.LT.OR P2, PT, R4.reuse, 0x20, P0 ;  /* 0x000000200400780c */ /* 0x040fe40000741670 */
[----:B------:R-:W-:Y:S01]  /*2830*/  ISETP.GE.AND P4, PT, R4, 0x40, PT ;  /* 0x000000400400780c */ /* 0x000fe20003f86270 */
[----:B------:R0:W-:Y:S04]  /*2840*/  STS.U8 [R92+UR15+0x300], R93 ;  /* 0x0003005d5c007988 */ /* 0x0001e8000800000f */
        /* <DEDUP_REMOVED lines=18> */
[----:B------:R0:W-:Y:S01]  /*2970*/  STS.U8 [R81+UR15+0x1f00], R119 ;  /* 0x001f007751007988 */ /* 0x0001e2000800000f */
[----:B-1----:R1:W-:Y:S06]  /*2980*/  MEMBAR.ALL.CTA ;  /* 0x0000000000007992 */ /* 0x0023ec0000008000 */
[----:B-1----:R-:W1:Y:S02]  /*2990*/  FENCE.VIEW.ASYNC.S ;  /* 0x00000000000073c6 */ /* 0x002e640000000000 */
[----:B-1----:R-:W-:Y:S06]  /*29a0*/  BAR.SYNC.DEFER_BLOCKING 0x0 ;  /* 0x0000000000007b1d */ /* 0x002fec0000010000 */
[----:B------:R-:W-:Y:S05]  /*29b0*/  @P2 BRA `(.L_x_6) ;  /* 0x00000000003c2947 */ /* 0x000fea0003800000 */
[----:B0-----:R-:W-:Y:S02]  /*29c0*/  UIADD3 UR4, UPT, UPT, UR15, 0x1000, URZ ;  /* 0x000010000f047890 */ /* 0x001fe4000fffe0ff */
[----:B------:R-:W-:Y:S02]  /*29d0*/  USHF.R.U32.HI UR6, URZ, 0x4, UR15 ;  /* 0x00000004ff067899 */ /* 0x000fe4000801160f */
[----:B------:R-:W-:Y:S02]  /*29e0*/  USHF.R.U32.HI UR4, URZ, 0x4, UR4 ;  /* 0x00000004ff047899 */ /* 0x000fe40008011604 */
[----:B------:R-:W-:Y:S02]  /*29f0*/  USGXT.U32 UR6, UR6, 0xe ;  /* 0x0000000e0606789a */ /* 0x000fe40008000000 */
[----:B------:R-:W-:Y:S01]  /*2a00*/  USGXT.U32 UR8, UR4, 0xe ;  /* 0x0000000e0408789a */ /* 0x000fe20008000000 */
[----:B------:R-:W-:Y:S02]  /*2a10*/  UMOV UR5, URZ ;  /* 0x000000ff00057c82 */ /* 0x000fe40008000000 */
[----:B------:R-:W-:Y:S01]  /*2a20*/  UMOV UR4, UR10 ;  /* 0x0000000a00047c82 */ /* 0x000fe20008000000 */
[----:B------:R-:W-:Y:S01]  /*2a30*/  UMOV UR20, 0x0 ;  /* 0x0000000000147882 */ /* 0x000fe20000000000 */
[----:B------:R-:W-:Y:S01]  /*2a40*/  UMOV UR21, 0x8208010 ;  /* 0x0820801000157882 */ /* 0x000fe20000000000 */
[----:B------:R-:W-:Y:S01]  /*2a50*/  UMOV UR7, 0x40004040 ;  /* 0x4000404000077882 */ /* 0x000fe20000000000 */
[----:B------:R-:W-:Y:S01]  /*2a60*/  UMOV UR9, 0xc0004010 ;  /* 0xc000401000097882 */ /* 0x000fe20000000000 */
[----:B------:R-:W-:Y:S01]  /*2a70*/  UMOV UR4, UR4 ;  /* 0x0000000400047c82 */ /* 0x000fe20008000000 */
[----:B------:R1:W-:Y:S01]  /*2a80*/  UTCQMMA gdesc[UR6], gdesc[UR8], tmem[UR18], tmem[UR20], idesc[UR21], !UPT ;  /* 0x00ff1408060075ea */ /* 0x0003e2000f800312 */
[----:B------:R1:W-:Y:S01]  /*2a90*/  UTCBAR [UR4], URZ ;  /* 0x000000ff040073e9 */ /* 0x0003e200080000ff */
[----:B------:R-:W-:-:S02]  /*2aa0*/  NOP ;  /* 0x0000000000007918 */ /* 0x000fc40000000000 */
.L_x_6:
[----:B01----:R-:W-:Y:S01]  /*2ab0*/  UMOV UR4, URZ ;  /* 0x000000ff00047c82 */ /* 0x003fe20008000000 */
[----:B------:R-:W-:Y:S05]  /*2ac0*/  @!P4 BRA `(.L_x_7) ;  /* 0x000000100008c947 */ /* 0x000fea0003800000 */
[----:B------:R-:W-:Y:S01]  /*2ad0*/  SHF.R.S32.HI R95, RZ, 0x1f, R4 ;  /* 0x0000001fff5f7819 */ /* 0x000fe20000011404 */
[----:B------:R-:W-:Y:S01]  /*2ae0*/  IMAD.SHL.U32 R93, R62, 0x20, RZ ;  /* 0x000000203e5d7824 */ /* 0x000fe200078e00ff */
[----:B------:R-:W-:Y:S01]  /*2af0*/  UIADD3 UR5, UPT, UPT, UR15, 0x3000, URZ ;  /* 0x000030000f057890 */ /* 0x000fe2000fffe0ff */
[----:B------:R-:W-:Y:S01]  /*2b00*/  VIADD R94, R94, 0xffffffe0 ;  /* 0xffffffe05e5e7836 */ /* 0x000fe20000000000 */
[----:B------:R-:W-:Y:S01]  /*2b10*/  LEA.HI R62, R95, R4, RZ, 0x5 ;  /* 0x000000045f3e7211 */ /* 0x000fe200078f28ff */
[----:B------:R-:W-:Y:S01]  /*2b20*/  UIADD3 UR4, UPT, UPT, UR15, 0x2000, URZ ;  /* 0x000020000f047890 */ /* 0x000fe2000fffe0ff */
[----:B------:R-:W-:Y:S01]  /*2b30*/  IMAD.SHL.U32 R95, R63, 0x20, RZ ;  /* 0x000000203f5f7824 */ /* 0x000fe200078e00ff */
[----:B------:R-:W-:Y:S01]  /*2b40*/  USHF.R.U32.HI UR5, URZ, 0x4, UR5 ;  /* 0x00000004ff057899 */ /* 0x000fe20008011605 */
[----:B------:R-:W-:Y:S01]  /*2b50*/  SHF.R.S32.HI R62, RZ, 0x5, R62 ;  /* 0x00000005ff3e7819 */ /* 0x000fe2000001143e */
[----:B------:R-:W-:Y:S01]  /*2b60*/  USHF.R.U32.HI UR4, URZ, 0x4, UR4 ;  /* 0x00000004ff047899 */ /* 0x000fe20008011604 */
[----:B------:R-:W-:Y:S01]  /*2b70*/  IMAD.MOV.U32 R63, RZ, RZ, RZ ;  /* 0x000000ffff3f7224 */ /* 0x000fe200078e00ff */
[----:B------:R-:W-:Y:S01]  /*2b80*/  SHF.R.S32.HI R96, RZ, 0x1f, R93 ;  /* 0x0000001fff607819 */ /* 0x000fe2000001145d */
[----:B------:R-:W-:Y:S01]  /*2b90*/  UMOV UR13, UR10 ;  /* 0x0000000a000d7c82 */ /* 0x000fe20008000000 */
[----:B------:R-:W-:Y:S01]  /*2ba0*/  VIMNMX R62, PT, PT, R62, 0x2, !PT ;  /* 0x000000023e3e7848 */ /* 0x000fe20007fe0100 */
[----:B------:R-:W-:Y:S01]  /*2bb0*/  USGXT.U32 UR10, UR5, 0xe ;  /* 0x0000000e050a789a */ /* 0x000fe20008000000 */
[----:B------:R-:W-:Y:S01]  /*2bc0*/  SHF.R.S32.HI R98, RZ, 0x1f, R95 ;  /* 0x0000001fff627819 */ /* 0x000fe2000001145f */
[----:B------:R-:W-:-:S02]  /*2bd0*/  USGXT.U32 UR8, UR4, 0xe ;  /* 0x0000000e0408789a */ /* 0x000fc40008000000 */
[----:B------:R-:W-:Y:S01]  /*2be0*/  VIADD R97, R62, 0xffffffff ;  /* 0xffffffff3e617836 */ /* 0x000fe20000000000 */
[----:B------:R-:W-:Y:S01]  /*2bf0*/  UMOV UR14, 0x1 ;  /* 0x00000001000e7882 */ /* 0x000fe20000000000 */
[----:B------:R-:W-:-:S08]  /*2c00*/  UMOV UR5, URZ ;  /* 0x000000ff00057c82 */ /* 0x000fd00008000000 */
.L_x_10:
[----:B------:R-:W-:Y:S01]  /*2c10*/  IADD3 R76, P6, PT, R95, R76, RZ ;  /* 0x0000004c5f4c7210 */ /* 0x000fe20007fde0ff */
[----:B------:R-:W-:Y:S01]  /*2c20*/  IMAD.U32 R63, R63, -0x80000000, RZ ;  /* 0x800000003f3f7824 */ /* 0x000fe200078e00ff */
[C---:B------:R-:W-:Y:S02]  /*2c30*/  IADD3 R84, P5, PT, R95.reuse, R84, RZ ;  /* 0x000000545f547210 */ /* 0x040fe40007fbe0ff */
[C---:B------:R-:W-:Y:S01]  /*2c40*/  IADD3 R88, P2, PT, R95.reuse, R88, RZ ;  /* 0x000000585f587210 */ /* 0x040fe20007f5e0ff */
[C---:B------:R-:W-:Y:S01]  /*2c50*/  IMAD.X R77, R98.reuse, 0x1, R77, P6 ;  /* 0x00000001624d7824 */ /* 0x040fe200030e064d */
        /* <DEDUP_REMOVED lines=24> */
[----:B0-----:R-:W0:Y:S01]  /*2de0*/  SYNCS.PHASECHK.TRANS64.TRYWAIT P6, [UR13], R63 ;  /* 0x0000003fff0075a7 */ /* 0x001e2200080c110d */
[----:B------:R-:W-:Y:S01]  /*2df0*/  IADD3 R48, P4, PT, R95, R48, RZ ;  /* 0x000000305f307210 */ /* 0x000fe20007f9e0ff */
[C---:B------:R-:W-:Y:S01]  /*2e00*/  IMAD.X R47, R98.reuse, 0x1, R47, P5 ;  /* 0x00000001622f7824 */ /* 0x040fe200028e062f */
[C---:B------:R-:W-:Y:S01]  /*2e10*/  IADD3 R26, P5, PT, R93.reuse, R26, RZ ;  /* 0x0000001a5d1a7210 */ /* 0x040fe20007fbe0ff */
[C---:B------:R-:W-:Y:S01]  /*2e20*/  IMAD.X R51, R98.reuse, 0x1, R51, P2 ;  /* 0x0000000162337824 */ /* 0x040fe200010e0633 */
[C---:B------:R-:W-:Y:S01]  /*2e30*/  IADD3 R82, P2, PT, R93.reuse, R82, RZ ;  /* 0x000000525d527210 */ /* 0x040fe20007f5e0ff */
[----:B------:R-:W-:Y:S01]  /*2e40*/  IMAD.X R49, R98, 0x1, R49, P4 ;  /* 0x0000000162317824 */ /* 0x000fe200020e0631 */
        /* <DEDUP_REMOVED lines=26> */
[----:B------:R-:W-:Y:S01]  /*2ff0*/  IADD3 R6, P5, PT, R93, R6, RZ ;  /* 0x000000065d067210 */ /* 0x000fe20007fbe0ff */
[----:B------:R-:W-:Y:S01]  /*3000*/  IMAD.X R43, R96, 0x1, R43, P2 ;  /* 0x00000001602b7824 */ /* 0x000fe200010e062b */
[-C--:B------:R-:W-:Y:S01]  /*3010*/  ISETP.GE.AND P2, PT, R70, R94.reuse, PT ;  /* 0x0000005e4600720c */ /* 0x080fe20003f46270 */
[C---:B------:R-:W-:Y:S01]  /*3020*/  IMAD.X R31, R96.reuse, 0x1, R31, P4 ;  /* 0x00000001601f7824 */ /* 0x040fe200020e061f */
[----:B------:R-:W-:Y:S01]  /*3030*/  ISETP.GE.AND P4, PT, R5, R94, PT ;  /* 0x0000005e0500720c */ /* 0x000fe20003f86270 */
[----:B------:R-:W-:Y:S01]  /*3040*/  IMAD.X R7, R96, 0x1, R7, P5 ;  /* 0x0000000160077824 */ /* 0x000fe200028e0607 */
[----:B------:R-:W-:Y:S01]  /*3050*/  PRMT R107, RZ, 0x7610, R107 ;  /* 0x00007610ff6b7816 */ /* 0x000fe2000000006b */
[----:B0-----:R-:W-:Y:S10]  /*3060*/  @!P6 BRA `(.L_x_8) ;  /* 0x00000034009ce947 */ /* 0x001ff40003800000 */
.L_x_16:
[-C--:B------:R-:W-:Y:S01]  /*3070*/  ISETP.GE.AND P5, PT, R9, R94.reuse, PT ;  /* 0x0000005e0900720c */ /* 0x080fe20003fa6270 */
[----:B------:R-:W-:Y:S01]  /*3080*/  @!P4 IMAD.MOV.U32 R100, RZ, RZ, R8 ;  /* 0x000000ffff64c224 */ /* 0x000fe200078e0008 */
[----:B------:R-:W-:Y:S01]  /*3090*/  PRMT R109, RZ, 0x7610, R109 ;  /* 0x00007610ff6d7816 */ /* 0x000fe2000000006d */
[----:B------:R-:W-:Y:S01]  /*30a0*/  @!P4 IMAD.MOV.U32 R101, RZ, RZ, R11 ;  /* 0x000000ffff65c224 */ /* 0x000fe200078e000b */
[-C--:B------:R-:W-:Y:S01]  /*30b0*/  ISETP.GE.AND P6, PT, R12, R94.reuse, PT ;  /* 0x0000005e0c00720c */ /* 0x080fe20003fc6270 */
[----:B------:R-:W2:Y:S01]  /*30c0*/  @!P2 LDG.E.U8 R107, desc[UR16][R6.64] ;  /* 0x00000010066ba981 */ /* 0x000ea2000c1e1100 */
[----:B------:R-:W-:Y:S02]  /*30d0*/  PRMT R113, RZ, 0x7610, R113 ;  /* 0x00007610ff717816 */ /* 0x000fe40000000071 */
[----:B------:R-:W-:Y:S01]  /*30e0*/  ISETP.GE.AND P2, PT, R15, R94, PT ;  /* 0x0000005e0f00720c */ /* 0x000fe20003f46270 */
[----:B------:R0:W3:Y:S01]  /*30f0*/  @!P4 LDG.E.U8 R109, desc[UR16][R100.64] ;  /* 0x00000010646dc981 */ /* 0x0000e2000c1e1100 */
[----:B------:R-:W-:-:S03]  /*3100*/  PRMT R62, RZ, 0x7610, R62 ;  /* 0x00007610ff3e7816 */ /* 0x000fc6000000003e */
[----:B0-----:R-:W-:Y:S02]  /*3110*/  @!P5 IMAD.MOV.U32 R100, RZ, RZ, R10 ;  /* 0x000000ffff64d224 */ /* 0x001fe400078e000a */
[----:B------:R-:W-:-:S05]  /*3120*/  @!P5 IMAD.MOV.U32 R101, RZ, RZ, R13 ;  /* 0x000000ffff65d224 */ /* 0x000fca00078e000d */
[----:B------:R0:W4:Y:S01]  /*3130*/  @!P5 LDG.E.U8 R113, desc[UR16][R100.64] ;  /* 0x000000106471d981 */ /* 0x000122000c1e1100 */
[----:B------:R-:W-:Y:S02]  /*3140*/  PRMT R63, RZ, 0x7610, R63 ;  /* 0x00007610ff3f7816 */ /* 0x000fe4000000003f */
[----:B------:R-:W-:Y:S01]  /*3150*/  ISETP.GE.AND P4, PT, R18, R94, PT ;  /* 0x0000005e1200720c */ /* 0x000fe20003f86270 */
[----:B0-----:R-:W-:Y:S02]  /*3160*/  @!P6 IMAD.MOV.U32 R100, RZ, RZ, R14 ;  /* 0x000000ffff64e224 */ /* 0x001fe400078e000e */
[----:B------:R-:W-:-:S05]  /*3170*/  @!P6 IMAD.MOV.U32 R101, RZ, RZ, R17 ;  /* 0x000000ffff65e224 */ /* 0x000fca00078e0011 */
[----:B------:R0:W5:Y:S01]  /*3180*/  @!P6 LDG.E.U8 R62, desc[UR16][R100.64] ;  /* 0x00000010643ee981 */ /* 0x000162000c1e1100 */
[----:B------:R-:W-:Y:S02]  /*3190*/  PRMT R119, RZ, 0x7610, R119 ;  /* 0x00007610ff777816 */ /* 0x000fe40000000077 */
[----:B------:R-:W-:Y:S01]  /*31a0*/  ISETP.GE.AND P5, PT, R21, R94, PT ;  /* 0x0000005e1500720c */ /* 0x000fe20003fa6270 */
[----:B0-----:R-:W-:Y:S02]  /*31b0*/  @!P2 IMAD.MOV.U32 R100, RZ, RZ, R16 ;  /* 0x000000ffff64a224 */ /* 0x001fe400078e0010 */
[----:B------:R-:W-:-:S05]  /*31c0*/  @!P2 IMAD.MOV.U32 R101, RZ, RZ, R19 ;  /* 0x000000ffff65a224 */ /* 0x000fca00078e0013 */
[----:B------:R0:W5:Y:S02]  /*31d0*/  @!P2 LDG.E.U8 R63, desc[UR16][R100.64] ;  /* 0x00000010643fa981 */ /* 0x000164000c1e1100 */
[----:B0-----:R-:W-:Y:S02]  /*31e0*/  @!P4 IMAD.MOV.U32 R100, RZ, RZ, R20 ;  /* 0x000000ffff64c224 */ /* 0x001fe400078e0014 */
[----:B------:R-:W-:-:S05]  /*31f0*/  @!P4 IMAD.MOV.U32 R101, RZ, RZ, R23 ;  /* 0x000000ffff65c224 */ /* 0x000fca00078e0017 */
[----:B------:R0:W5:Y:S01]  /*3200*/  @!P4 LDG.E.U8 R119, desc[UR16][R100.64] ;  /* 0x000000106477c981 */ /* 0x000162000c1e1100 */
[-C--:B------:R-:W-:Y:S02]  /*3210*/  ISETP.GE.AND P4, PT, R24, R94.reuse, PT ;  /* 0x0000005e1800720c */ /* 0x080fe40003f86270 */
[----:B------:R-:W-:Y:S02]  /*3220*/  ISETP.GE.AND P2, PT, R27, R94, PT ;  /* 0x0000005e1b00720c */ /* 0x000fe40003f46270 */
[----:B------:R-:W-:Y:S01]  /*3230*/  PRMT R117, RZ, 0x7610, R117 ;  /* 0x00007610ff757816 */ /* 0x000fe20000000075 */
[----:B0-----:R-:W-:Y:S02]  /*3240*/  @!P5 IMAD.MOV.U32 R100, RZ, RZ, R22 ;  /* 0x000000ffff64d224 */ /* 0x001fe400078e0016 */
[----:B------:R-:W-:Y:S01]  /*3250*/  @!P5 IMAD.MOV.U32 R101, RZ, RZ, R25 ;  /* 0x000000ffff65d224 */ /* 0x000fe200078e0019 */
[----:B------:R-:W-:Y:S02]  /*3260*/  PRMT R115, RZ, 0x7610, R115 ;  /* 0x00007610ff737816 */ /* 0x000fe40000000073 */
[----:B------:R-:W-:-:S05]  /*3270*/  PRMT R111, RZ, 0x7610, R111 ;  /* 0x00007610ff6f7816 */ /* 0x000fca000000006f */
[----:B------:R-:W-:Y:S01]  /*3280*/  @!P2 IMAD.MOV.U32 R102, RZ, RZ, R28 ;  /* 0x000000ffff66a224 */ /* 0x000fe200078e001c */
[----:B------:R0:W5:Y:S01]  /*3290*/  @!P5 LDG.E.U8 R117, desc[UR16][R100.64] ;  /* 0x000000106475d981 */ /* 0x000162000c1e1100 */
[----:B------:R-:W-:Y:S01]  /*32a0*/  @!P2 IMAD.MOV.U32 R103, RZ, RZ, R31 ;  /* 0x000000ffff67a224 */ /* 0x000fe200078e001f */
[----:B------:R-:W-:-:S04]  /*32b0*/  ISETP.GE.AND P5, PT, R30, R94, PT ;  /* 0x0000005e1e00720c */ /* 0x000fc80003fa6270 */
[----:B------:R-:W5:Y:S01]  /*32c0*/  @!P2 LDG.E.U8 R111, desc[UR16][R102.64] ;  /* 0x00000010666fa981 */ /* 0x000f62000c1e1100 */
[----:B0-----:R-:W-:Y:S02]  /*32d0*/  @!P4 IMAD.MOV.U32 R100, RZ, RZ, R26 ;  /* 0x000000ffff64c224 */ /* 0x001fe400078e001a */
[----:B------:R-:W-:Y:S01]  /*32e0*/  @!P4 IMAD.MOV.U32 R101, RZ, RZ, R29 ;  /* 0x000000ffff65c224 */ /* 0x000fe200078e001d */
[----:B------:R-:W-:-:S04]  /*32f0*/  ISETP.GE.AND P2, PT, R69, R94, PT ;  /* 0x0000005e4500720c */ /* 0x000fc80003f46270 */
[----:B------:R0:W5:Y:S01]  /*3300*/  @!P4 LDG.E.U8 R115, desc[UR16][R100.64] ;  /* 0x000000106473c981 */ /* 0x000162000c1e1100 */
[-C--:B------:R-:W-:Y:S01]  /*3310*/  ISETP.GE.AND P4, PT, R41, R94.reuse, PT ;  /* 0x0000005e2900720c */ /* 0x080fe20003f86270 */
[----:B------:R-:W-:Y:S01]  /*3320*/  @!P5 IMAD.MOV.U32 R104, RZ, RZ, R32 ;  /* 0x000000ffff68d224 */ /* 0x000fe200078e0020 */
[----:B------:R-:W-:Y:S01]  /*3330*/  PRMT R99, RZ, 0x7610, R99 ;  /* 0x00007610ff637816 */ /* 0x000fe20000000063 */
[----:B------:R-:W-:Y:S01]  /*3340*/  @!P5 IMAD.MOV.U32 R105, RZ, RZ, R35 ;  /* 0x000000ffff69d224 */ /* 0x000fe200078e0023 */
[----:B------:R-:W-:Y:S02]  /*3350*/  ISETP.GE.AND P6, PT, R33, R94, PT ;  /* 0x0000005e2100720c */ /* 0x000fe40003fc6270 */
[----:B0-----:R-:W-:Y:S02]  /*3360*/  PRMT R100, RZ, 0x7610, R100 ;  /* 0x00007610ff647816 */ /* 0x001fe40000000064 */
[----:B------:R-:W-:-:S05]  /*3370*/  PRMT R101, RZ, 0x7610, R101 ;  /* 0x00007610ff657816 */ /* 0x000fca0000000065 */
[----:B------:R-:W5:Y:S01]  /*3380*/  @!P4 LDG.E.U8 R99, desc[UR16][R42.64] ;  /* 0x000000102a63c981 */ /* 0x000f62000c1e1100 */
[----:B------:R-:W-:-:S03]  /*3390*/  ISETP.GE.AND P4, PT, R71, R94, PT ;  /* 0x0000005e4700720c */ /* 0x000fc60003f86270 */
[----:B------:R0:W5:Y:S01]  /*33a0*/  @!P5 LDG.E.U8 R100, desc[UR16][R104.64] ;  /* 0x000000106864d981 */ /* 0x000162000c1e1100 */
[----:B------:R-:W-:-:S03]  /*33b0*/  ISETP.GE.AND P5, PT, R80, R94, PT ;  /* 0x0000005e5000720c */ /* 0x000fc60003fa6270 */
[----:B------:R-:W5:Y:S01]  /*33c0*/  @!P2 LDG.E.U8 R101, desc[UR16][R74.64] ;  /* 0x000000104a65a981 */ /* 0x000f62000c1e1100 */
[-C--:B------:R-:W-:Y:S01]  /*33d0*/  ISETP.GE.AND P2, PT, R36, R94.reuse, PT ;  /* 0x0000005e2400720c */ /* 0x080fe20003f46270 */
[----:B------:R-:W-:Y:S01]  /*33e0*/  @!P6 IMAD.MOV.U32 R120, RZ, RZ, R34 ;  /* 0x000000ffff78e224 */ /* 0x000fe200078e0022 */
[----:B------:R-:W-:Y:S01]  /*33f0*/  PRMT R102, RZ, 0x7610, R102 ;  /* 0x00007610ff667816 */ /* 0x000fe20000000066 */
[----:B------:R-:W-:Y:S01]  /*3400*/  @!P6 IMAD.MOV.U32 R121, RZ, RZ, R37 ;  /* 0x000000ffff79e224 */ /* 0x000fe200078e0025 */
[----:B------:R-:W-:Y:S02]  /*3410*/  PRMT R103, RZ, 0x7610, R103 ;  /* 0x00007610ff677816 */ /* 0x000fe40000000067 */
[----:B0-----:R-:W-:Y:S02]  /*3420*/  PRMT R104, RZ, 0x7610, R104 ;  /* 0x00007610ff687816 */ /* 0x001fe40000000068 */
[----:B------:R-:W-:Y:S01]  /*3430*/  PRMT R105, RZ, 0x7610, R105 ;  /* 0x00007610ff697816 */ /* 0x000fe20000000069 */
[----:B------:R0:W5:Y:S04]  /*3440*/  @!P6 LDG.E.U8 R102, desc[UR16][R120.64] ;  /* 0x000000107866e981 */ /* 0x000168000c1e1100 */
[----:B------:R-:W5:Y:S04]  /*3450*/  @!P4 LDG.E.U8 R103, desc[UR16][R78.64] ;  /* 0x000000104e67c981 */ /* 0x000f68000c1e1100 */
[----:B------:R-:W5:Y:S04]  /*3460*/  @!P2 LDG.E.U8 R104, desc[UR16][R38.64] ;  /* 0x000000102668a981 */ /* 0x000f68000c1e1100 */
[----:B------:R-:W5:Y:S01]  /*3470*/  @!P5 LDG.E.U8 R105, desc[UR16][R82.64] ;  /* 0x000000105269d981 */ /* 0x000f62000c1e1100 */
[----:B------:R-:W-:Y:S01]  /*3480*/  BAR.SYNC.DEFER_BLOCKING 0x0 ;  /* 0x0000000000007b1d */ /* 0x000fe20000010000 */
[----:B------:R-:W-:-:S02]  /*3490*/  ISETP.GE.AND P4, PT, R40, R94, PT ;  /* 0x0000005e2800720c */ /* 0x000fc40003f86270 */
[----:B0-----:R-:W-:Y:S02]  /*34a0*/  PRMT R121, RZ, 0x7610, R121 ;  /* 0x00007610ff797816 */ /* 0x001fe40000000079 */
[----:B------:R-:W-:Y:S02]  /*34b0*/  PRMT R123, RZ, 0x7610, R123 ;  /* 0x00007610ff7b7816 */ /* 0x000fe4000000007b */
[----:B------:R-:W-:Y:S02]  /*34c0*/  PRMT R106, RZ, 0x7610, R106 ;  /* 0x00007610ff6a7816 */ /* 0x000fe4000000006a */
[----:B------:R-:W-:Y:S02]  /*34d0*/  PRMT R108, RZ, 0x7610, R108 ;  /* 0x00007610ff6c7816 */ /* 0x000fe4000000006c */
[----:B------:R-:W-:Y:S02]  /*34e0*/  PRMT R110, RZ, 0x7610, R110 ;  /* 0x00007610ff6e7816 */ /* 0x000fe4000000006e */
[----:B------:R-:W-:-:S02]  /*34f0*/  PRMT R112, RZ, 0x7610, R112 ;  /* 0x00007610ff707816 */ /* 0x000fc40000000070 */
[----:B------:R-:W-:Y:S02]  /*3500*/  PRMT R114, RZ, 0x7610, R114 ;  /* 0x00007610ff727816 */ /* 0x000fe40000000072 */
[----:B------:R-:W-:Y:S02]  /*3510*/  PRMT R116, RZ, 0x7610, R116 ;  /* 0x00007610ff747816 */ /* 0x000fe40000000074 */
[----:B------:R-:W-:Y:S02]  /*3520*/  PRMT R118, RZ, 0x7610, R118 ;  /* 0x00007610ff767816 */ /* 0x000fe40000000076 */
[----:B------:R-:W-:Y:S02]  /*3530*/  PRMT R120, RZ, 0x7610, R120 ;  /* 0x00007610ff787816 */ /* 0x000fe40000000078 */
[----:B------:R-:W-:Y:S01]  /*3540*/  PRMT R122, RZ, 0x7610, R122 ;  /* 0x00007610ff7a7816 */ /* 0x000fe2000000007a */
[----:B------:R-:W5:Y:S01]  /*3550*/  @!P4 LDG.E.U8 R106, desc[UR16][R44.64] ;  /* 0x000000102c6ac981 */ /* 0x000f62000c1e1100 */
[----:B------:R-:W-:-:S03]  /*3560*/  PRMT R124, RZ, 0x7610, R124 ;  /* 0x00007610ff7c7816 */ /* 0x000fc6000000007c */
[----:B------:R-:W5:Y:S04]  /*3570*/  @!P4 LDG.E.U8 R108, desc[UR16][R46.64] ;  /* 0x000000102e6cc981 */ /* 0x000f68000c1e1100 */
        /* <DEDUP_REMOVED lines=8> */
[----:B--2---:R-:W-:Y:S04]  /*3600*/  STS.U8 [R81+UR15+0x2000], R107 ;  /* 0x0020006b51007988 */ /* 0x004fe8000800000f */
[----:B---3--:R0:W-:Y:S02]  /*3610*/  STS.U8 [R81+UR15+0x2400], R109 ;  /* 0x0024006d51007988 */ /* 0x0081e4000800000f */
[----:B0-----:R-:W-:-:S02]  /*3620*/  PRMT R109, RZ, 0x7610, R109 ;  /* 0x00007610ff6d7816 */ /* 0x001fc4000000006d */
[----:B----4-:R0:W-:Y:S02]  /*3630*/  STS.U8 [R81+UR15+0x2800], R113 ;  /* 0x0028007151007988 */ /* 0x0101e4000800000f */
[----:B0-----:R-:W-:Y:S02]  /*3640*/  PRMT R113, RZ, 0x7610, R113 ;  /* 0x00007610ff717816 */ /* 0x001fe40000000071 */
[----:B-----5:R0:W-:Y:S02]  /*3650*/  STS.U8 [R81+UR15+0x2c00], R62 ;  /* 0x002c003e51007988 */ /* 0x0201e4000800000f */
[----:B0-----:R-:W-:Y:S02]  /*3660*/  @!P4 IMAD.MOV.U32 R62, RZ, RZ, R72 ;  /* 0x000000ffff3ec224 */ /* 0x001fe400078e0048 */
[----:B------:R0:W-:Y:S02]  /*3670*/  STS.U8 [R90+UR15+0x2100], R63 ;  /* 0x0021003f5a007988 */ /* 0x0001e4000800000f */
[----:B0-----:R-:W-:-:S05]  /*3680*/  @!P4 IMAD.MOV.U32 R63, RZ, RZ, R73 ;  /* 0x000000ffff3fc224 */ /* 0x001fca00078e0049 */
[----:B------:R0:W2:Y:S02]  /*3690*/  @!P4 LDG.E.U8 R109, desc[UR16][R62.64] ;  /* 0x000000103e6dc981 */ /* 0x0000a4000c1e1100 */
[----:B0-----:R-:W-:Y:S02]  /*36a0*/  @!P4 IMAD.MOV.U32 R62, RZ, RZ, R76 ;  /* 0x000000ffff3ec224 */ /* 0x001fe400078e004c */
[----:B------:R-:W-:-:S05]  /*36b0*/  @!P4 IMAD.MOV.U32 R63, RZ, RZ, R77 ;  /* 0x000000ffff3fc224 */ /* 0x000fca00078e004d */
[----:B------:R0:W3:Y:S02]  /*36c0*/  @!P4 LDG.E.U8 R113, desc[UR16][R62.64] ;  /* 0x000000103e71c981 */ /* 0x0000e4000c1e1100 */
[----:B0-----:R-:W-:Y:S02]  /*36d0*/  @!P4 IMAD.MOV.U32 R62, RZ, RZ, R84 ;  /* 0x000000ffff3ec224 */ /* 0x001fe400078e0054 */
[----:B------:R-:W-:-:S05]  /*36e0*/  @!P4 IMAD.MOV.U32 R63, RZ, RZ, R85 ;  /* 0x000000ffff3fc224 */ /* 0x000fca00078e0055 */
[----:B------:R0:W4:Y:S01]  /*36f0*/  @!P4 LDG.E.U8 R121, desc[UR16][R62.64] ;  /* 0x000000103e79c981 */ /* 0x000122000c1e1100 */
[----:B------:R-:W-:-:S03]  /*3700*/  PRMT R107, RZ, 0x7610, R107 ;  /* 0x00007610ff6b7816 */ /* 0x000fc6000000006b */
[----:B------:R1:W-:Y:S04]  /*3710*/  STS.U8 [R90+UR15+0x2500], R119 ;  /* 0x002500775a007988 */ /* 0x0003e8000800000f */
[----:B------:R-:W5:Y:S01]  /*3720*/  @!P4 LDG.E.U8 R107, desc[UR16][R66.64] ;  /* 0x00000010426bc981 */ /* 0x000f62000c1e1100 */
[----:B0-----:R-:W-:Y:S02]  /*3730*/  @!P4 IMAD.MOV.U32 R62, RZ, RZ, R86 ;  /* 0x000000ffff3ec224 */ /* 0x001fe400078e0056 */
[----:B------:R-:W-:Y:S01]  /*3740*/  @!P4 IMAD.MOV.U32 R63, RZ, RZ, R87 ;  /* 0x000000ffff3fc224 */ /* 0x000fe200078e0057 */
[----:B-1----:R-:W-:-:S04]  /*3750*/  PRMT R119, RZ, 0x7610, R119 ;  /* 0x00007610ff777816 */ /* 0x002fc80000000077 */
[----:B------:R0:W5:Y:S02]  /*3760*/  @!P4 LDG.E.U8 R123, desc[UR16][R62.64] ;  /* 0x000000103e7bc981 */ /* 0x000164000c1e1100 */
[----:B0-----:R-:W-:Y:S02]  /*3770*/  @!P4 IMAD.MOV.U32 R62, RZ, RZ, R88 ;  /* 0x000000ffff3ec224 */ /* 0x001fe400078e0058 */
[----:B------:R-:W-:-:S05]  /*3780*/  @!P4 IMAD.MOV.U32 R63, RZ, RZ, R89 ;  /* 0x000000ffff3fc224 */ /* 0x000fca00078e0059 */
[----:B------:R-:W5:Y:S04]  /*3790*/  @!P4 LDG.E.U8 R119, desc[UR16][R62.64] ;  /* 0x000000103e77c981 */ /* 0x000f68000c1e1100 */
        /* <DEDUP_REMOVED lines=20> */
[----:B------:R-:W-:Y:S01]  /*38e0*/  ULEA UR13, UR14, UR15, 0x3 ;  /* 0x0000000f0e0d7291 */ /* 0x000fe2000f8e18ff */
[----:B------:R-:W-:-:S03]  /*38f0*/  UMOV UR4, UR5 ;  /* 0x0000000500047c82 */ /* 0x000fc60008000000 */
[----:B------:R-:W-:Y:S01]  /*3900*/  UIADD3 UR13, UPT, UPT, UR13, 0x4000, URZ ;  /* 0x000040000d0d7890 */ /* 0x000fe2000fffe0ff */
[----:B--2---:R0:W-:Y:S04]  /*3910*/  STS.U8 [R81+UR15+0x3b00], R109 ;  /* 0x003b006d51007988 */ /* 0x0041e8000800000f */
[----:B---3--:R0:W-:Y:S04]  /*3920*/  STS.U8 [R81+UR15+0x3c00], R113 ;  /* 0x003c007151007988 */ /* 0x0081e8000800000f */
[----:B----4-:R0:W-:Y:S04]  /*3930*/  STS.U8 [R81+UR15+0x3d00], R121 ;  /* 0x003d007951007988 */ /* 0x0101e8000800000f */
[----:B-----5:R0:W-:Y:S04]  /*3940*/  STS.U8 [R81+UR15+0x3a00], R107 ;  /* 0x003a006b51007988 */ /* 0x0201e8000800000f */
[----:B------:R0:W-:Y:S04]  /*3950*/  STS.U8 [R81+UR15+0x3e00], R123 ;  /* 0x003e007b51007988 */ /* 0x0001e8000800000f */
[----:B------:R0:W-:Y:S01]  /*3960*/  STS.U8 [R81+UR15+0x3f00], R119 ;  /* 0x003f007751007988 */ /* 0x0001e2000800000f */
[----:B------:R1:W-:Y:S06]  /*3970*/  MEMBAR.ALL.CTA ;  /* 0x0000000000007992 */ /* 0x0003ec0000008000 */
[----:B-1----:R-:W1:Y:S02]  /*3980*/  FENCE.VIEW.ASYNC.S ;  /* 0x00000000000073c6 */ /* 0x002e640000000000 */
[----:B-1----:R-:W-:Y:S06]  /*3990*/  BAR.SYNC.DEFER_BLOCKING 0x0 ;  /* 0x0000000000007b1d */ /* 0x002fec0000010000 */
[----:B------:R-:W-:Y:S05]  /*39a0*/  @P0 BRA `(.L_x_9) ;  /* 0x0000000000280947 */ /* 0x000fea0003800000 */
[----:B------:R-:W-:Y:S01]  /*39b0*/  UMOV UR6, UR13 ;  /* 0x0000000d00067c82 */ /* 0x000fe20008000000 */
[----:B------:R-:W-:Y:S01]  /*39c0*/  UMOV UR7, URZ ;  /* 0x000000ff00077c82 */ /* 0x000fe20008000000 */
[----:B------:R-:W-:Y:S01]  /*39d0*/  UMOV UR9, 0x40004040 ;  /* 0x4000404000097882 */ /* 0x000fe20000000000 */
[----:B------:R-:W-:Y:S01]  /*39e0*/  UMOV UR11, 0xc0004010 ;  /* 0xc0004010000b7882 */ /* 0x000fe20000000000 */
[----:B------:R-:W-:Y:S01]  /*39f0*/  UMOV UR20, 0x0 ;  /* 0x0000000000147882 */ /* 0x000fe20000000000 */
[----:B------:R-:W-:Y:S01]  /*3a00*/  UMOV UR21, 0x8208010 ;  /* 0x0820801000157882 */ /* 0x000fe20000000000 */
[----:B------:R-:W-:Y:S01]  /*3a10*/  UMOV UR5, UR6 ;  /* 0x0000000600057c82 */ /* 0x000fe20008000000 */
[----:B------:R1:W-:Y:S01]  /*3a20*/  UTCQMMA gdesc[UR8], gdesc[UR10], tmem[UR18], tmem[UR20], idesc[UR21], UPT ;  /* 0x00ff140a080075ea */ /* 0x0003e2000b800312 */
[----:B------:R1:W-:Y:S01]  /*3a30*/  UTCBAR [UR5], URZ ;  /* 0x000000ff050073e9 */ /* 0x0003e200080000ff */
[----:B------:R-:W-:Y:S02]  /*3a40*/  NOP ;  /* 0x0000000000007918 */ /* 0x000fe40000000000 */
.L_x_9:
[----:B------:R-:W-:Y:S01]  /*3a50*/  VIADD R97, R97, 0xffffffff ;  /* 0xffffffff61617836 */ /* 0x000fe20000000000 */
[----:B------:R-:W-:Y:S01]  /*3a60*/  UIADD3 UR14, UPT, UPT, UR14, 0x1, URZ ;  /* 0x000000010e0e7890 */ /* 0x000fe2000fffe0ff */
[----:B------:R-:W-:Y:S02]  /*3a70*/  IMAD.U32 R63, RZ, RZ, UR4 ;  /* 0x00000004ff3f7e24 */ /* 0x000fe4000f8e00ff */
[----:B------:R-:W-:Y:S01]  /*3a80*/  VIADD R94, R94, 0xffffffe0 ;  /* 0xffffffe05e5e7836 */ /* 0x000fe20000000000 */
[----:B------:R-:W-:Y:S01]  /*3a90*/  ISETP.NE.U32.AND P2, PT, R97, RZ, PT ;  /* 0x000000ff6100720c */ /* 0x000fe20003f45070 */
[----:B------:R-:W-:-:S04]  /*3aa0*/  UISETP.GT.AND UP0, UPT, UR14, 0x1, UPT ;  /* 0x000000010e00788c */ /* 0x000fc8000bf04270 */
[----:B-1----:R-:W-:Y:S02]  /*3ab0*/  USEL UR5, URZ, 0x1, !UP0 ;  /* 0x00000001ff057887 */ /* 0x002fe4000c000000 */
[----:B------:R-:W-:Y:S02]  /*3ac0*/  USEL UR14, UR14, URZ, !UP0 ;  /* 0x000000ff0e0e7287 */ /* 0x000fe4000c000000 */
[----:B------:R-:W-:-:S04]  /*3ad0*/  ULOP3.LUT UR5, UR4, UR5, URZ, 0x3c, !UPT ;  /* 0x0000000504057292 */ /* 0x000fc8000f8e3cff */
[----:B------:R-:W-:Y:S08]  /*3ae0*/  @P2 BRA `(.L_x_10) ;  /* 0xfffffff000482947 */ /* 0x000ff0000383ffff */
.L_x_7:
[----:B------:R-:W-:-:S13]  /*3af0*/  ISETP.GE.AND P0, PT, R4, 0x20, PT ;  /* 0x000000200400780c */ /* 0x000fda0003f06270 */
[----:B------:R-:W-:Y:S05]  /*3b00*/  @!P0 BRA `(.L_x_11) ;  /* 0x0000000000108947 */ /* 0x000fea0003800000 */
[----:B------:R-:W-:-:S06]  /*3b10*/  USHF.L.U32 UR4, UR4, 0x1f, URZ ;  /* 0x0000001f04047899 */ /* 0x000fcc00080006ff */
[----:B------:R-:W-:-:S04]  /*3b20*/  IMAD.U32 R4, RZ, RZ, UR4 ;  /* 0x00000004ff047e24 */ /* 0x000fc8000f8e00ff */
[----:B------:R-:W1:Y:S02]  /*3b30*/  SYNCS.PHASECHK.TRANS64.TRYWAIT P0, [UR13], R4 ;  /* 0x00000004ff0075a7 */ /* 0x000e64000800110d */
[----:B-1----:R-:W-:Y:S05]  /*3b40*/  @!P0 BRA `(.L_x_12) ;  /* 0x0000002800f08947 */ /* 0x002fea0003800000 */
.L_x_11:
[----:B------:R-:W-:Y:S01]  /*3b50*/  BAR.SYNC.DEFER_BLOCKING 0x0 ;  /* 0x0000000000007b1d */ /* 0x000fe20000010000 */
[----:B------:R-:W-:Y:S02]  /*3b60*/  LOP3.LUT R83, R68, 0x80, RZ, 0xc0, !PT ;  /* 0x0000008044537812 */ /* 0x000fe400078ec0ff */
[----:B------:R-:W-:Y:S02]  /*3b70*/  LOP3.LUT R69, R3, R70, RZ, 0xfc, !PT ;  /* 0x0000004603457212 */ /* 0x000fe400078efcff */
[----:B------:R-:W-:Y:S01]  /*3b80*/  LEA R85, R83, UR15, 0x5 ;  /* 0x0000000f53557c11 */ /* 0x000fe2000f8e28ff */
[----:B------:R-:W1:Y:S01]  /*3b90*/  LDCU UR4, c[0x0][0x3b4] ;  /* 0x00007680ff0477ac */ /* 0x000e620008000800 */
[C-C-:B------:R-:W-:Y:S02]  /*3ba0*/  LOP3.LUT R71, R3.reuse, 0x1e, R70.reuse, 0xfe, !PT ;  /* 0x0000001e03477812 */ /* 0x140fe400078efe46 */
[C-C-:B------:R-:W-:Y:S01]  /*3bb0*/  LOP3.LUT R72, R3.reuse, 0x1c, R70.reuse, 0xfe, !PT ;  /* 0x0000001c03487812 */ /* 0x140fe200078efe46 */
[----:B------:R-:W-:Y:S01]  /*3bc0*/  IMAD R2, R2, 0x10, R85 ;  /* 0x0000001002027824 */ /* 0x000fe200078e0255 */
[----:B------:R-:W2:Y:S01]  /*3bd0*/  LDCU.128 UR8, c[0x0][0x390] ;  /* 0x00007200ff0877ac */ /* 0x000ea20008000c00 */
[----:B------:R-:W-:-:S02]  /*3be0*/  LOP3.LUT R73, R3, 0x1a, R70, 0xfe, !PT ;  /* 0x0000001a03497812 */ /* 0x000fc400078efe46 */
[C-C-:B------:R-:W-:Y:S02]  /*3bf0*/  LOP3.LUT R74, R3.reuse, 0x18, R70.reuse, 0xfe, !PT ;  /* 0x00000018034a7812 */ /* 0x140fe400078efe46 */
[C-C-:B------:R-:W-:Y:S02]  /*3c00*/  LOP3.LUT R75, R3.reuse, 0x16, R70.reuse, 0xfe, !PT ;  /* 0x00000016034b7812 */ /* 0x140fe400078efe46 */
[C-C-:B------:R-:W-:Y:S02]  /*3c10*/  LOP3.LUT R76, R3.reuse, 0x14, R70.reuse, 0xfe, !PT ;  /* 0x00000014034c7812 */ /* 0x140fe400078efe46 */
[C-C-:B------:R-:W-:Y:S02]  /*3c20*/  LOP3.LUT R77, R3.reuse, 0x12, R70.reuse, 0xfe, !PT ;  /* 0x00000012034d7812 */ /* 0x140fe400078efe46 */
[C-C-:B------:R-:W-:Y:S01]  /*3c30*/  LOP3.LUT R78, R3.reuse, 0x10, R70.reuse, 0xfe, !PT ;  /* 0x00000010034e7812 */ /* 0x140fe200078efe46 */
[----:B------:R-:W3:Y:S02]  /*3c40*/  @!P3 SYNCS.CCTL.IV [UR15+0x4000] ;  /* 0x00400000ff00b9b1 */ /* 0x000ee4000800000f */
[----:B---3--:R-:W-:Y:S01]  /*3c50*/  BAR.SYNC.DEFER_BLOCKING 0x0 ;  /* 0x0000000000007b1d */ /* 0x008fe20000010000 */
[----:B------:R-:W-:-:S02]  /*3c60*/  LOP3.LUT R79, R3, 0xe, R70, 0xfe, !PT ;  /* 0x0000000e034f7812 */ /* 0x000fc400078efe46 */
[C-C-:B------:R-:W-:Y:S02]  /*3c70*/  LOP3.LUT R80, R3.reuse, 0xc, R70.reuse, 0xfe, !PT ;  /* 0x0000000c03507812 */ /* 0x140fe400078efe46 */
[----:B--2---:R-:W-:Y:S02]  /*3c80*/  ISETP.GE.AND P0, PT, R0, UR10, PT ;  /* 0x0000000a00007c0c */ /* 0x004fe4000bf06270 */
[C-C-:B0-----:R-:W-:Y:S01]  /*3c90*/  LOP3.LUT R81, R3.reuse, 0xa, R70.reuse, 0xfe, !PT ;  /* 0x0000000a03517812 */ /* 0x141fe200078efe46 */
[----:B------:R-:W0:Y:S01]  /*3ca0*/  LDTM.x64 R4, tmem[UR12] ;  /* 0x0000000c000479ee */ /* 0x000e220008340000 */
[C-C-:B------:R-:W-:Y:S02]  /*3cb0*/  LOP3.LUT R82, R3.reuse, 0x8, R70.reuse, 0xfe, !PT ;  /* 0x0000000803527812 */ /* 0x140fe400078efe46 */
[C-C-:B------:R-:W-:Y:S02]  /*3cc0*/  LOP3.LUT R83, R3.reuse, 0x6, R70.reuse, 0xfe, !PT ;  /* 0x0000000603537812 */ /* 0x140fe400078efe46 */
[----:B------:R-:W-:-:S02]  /*3cd0*/  LOP3.LUT R84, R3, 0x4, R70, 0xfe, !PT ;  /* 0x0000000403547812 */ /* 0x000fc400078efe46 */
[----:B------:R-:W-:Y:S02]  /*3ce0*/  LOP3.LUT R3, R3, 0x2, R70, 0xfe, !PT ;  /* 0x0000000203037812 */ /* 0x000fe400078efe46 */
[----:B------:R-:W-:Y:S02]  /*3cf0*/  ISETP.LT.AND P2, PT, R69, UR11, !P0 ;  /* 0x0000000b45007c0c */ /* 0x000fe4000c741270 */
[----:B------:R-:W-:Y:S02]  /*3d00*/  ISETP.LT.AND P5, PT, R3, UR11, !P0 ;  /* 0x0000000b03007c0c */ /* 0x000fe4000c7a1270 */
[----:B------:R-:W-:Y:S01]  /*3d10*/  ISETP.LT.AND P4, PT, R84, UR11, !P0 ;  /* 0x0000000b54007c0c */ /* 0x000fe2000c781270 */
[----:B------:R-:W2:Y:S01]  /*3d20*/  @!P3 SYNCS.CCTL.IV [UR15+0x4008] ;  /* 0x00400800ff00b9b1 */ /* 0x000ea2000800000f */
[----:B------:R-:W-:Y:S01]  /*3d30*/  NOP ;  /* 0x0000000000007918 */ /* 0x000fe20000000000 */
[----:B0-----:R-:W-:Y:S02]  /*3d40*/  F2FP.SATFINITE.E4M3.F32.PACK_AB_MERGE_C R4, R5, R4, RZ ;  /* 0x000000040504723e */ /* 0x001fe400048070ff */
[----:B------:R-:W-:-:S02]  /*3d50*/  F2FP.SATFINITE.E4M3.F32.PACK_AB_MERGE_C R6, R7, R6, RZ ;  /* 0x000000060706723e */ /* 0x000fc400048070ff */
[----:B------:R-:W-:Y:S02]  /*3d60*/  F2FP.SATFINITE.E4M3.F32.PACK_AB_MERGE_C R8, R9, R8, RZ ;  /* 0x000000080908723e */ /* 0x000fe400048070ff */
[----:B------:R-:W-:Y:S02]  /*3d70*/  F2FP.SATFINITE.E4M3.F32.PACK_AB_MERGE_C R12, R13, R12, RZ ;  /* 0x0000000c0d0c723e */ /* 0x000fe400048070ff */
[----:B------:R-:W-:Y:S02]  /*3d80*/  F2FP.SATFINITE.E4M3.F32.PACK_AB_MERGE_C R14, R15, R14, RZ ;  /* 0x0000000e0f0e723e */ /* 0x000fe400048070ff */
[----:B------:R-:W-:Y:S02]  /*3d90*/  F2FP.SATFINITE.E4M3.F32.PACK_AB_MERGE_C R16, R17, R16, RZ ;  /* 0x000000101110723e */ /* 0x000fe400048070ff */
[----:B------:R-:W-:Y:S02]  /*3da0*/  F2FP.SATFINITE.E4M3.F32.PACK_AB_MERGE_C R20, R21, R20, RZ ;  /* 0x000000141514723e */ /* 0x000fe400048070ff */
        /* <DEDUP_REMOVED lines=9> */
[----:B------:R-:W-:Y:S02]  /*3e40*/  LOP3.LUT R21, R4, 0xffff, RZ, 0xc0, !PT ;  /* 0x0000ffff04157812 */ /* 0x000fe400078ec0ff */
[----:B------:R-:W-:Y:S02]  /*3e50*/  LOP3.LUT R52, R6, 0xffff, RZ, 0xc0, !PT ;  /* 0x0000ffff06347812 */ /* 0x000fe400078ec0ff */
[----:B------:R-:W-:Y:S02]  /*3e60*/  LOP3.LUT R27, R8, 0xffff, RZ, 0xc0, !PT ;  /* 0x0000ffff081b7812 */ /* 0x000fe400078ec0ff */
[----:B------:R-:W-:-:S02]  /*3e70*/  F2FP.SATFINITE.E4M3.F32.PACK_AB_MERGE_C R34, R35, R34, RZ ;  /* 0x000000222322723e */ /* 0x000fc400048070ff */
[----:B------:R-:W-:Y:S02]  /*3e80*/  F2FP.SATFINITE.E4M3.F32.PACK_AB_MERGE_C R36, R37, R36, RZ ;  /* 0x000000242524723e */ /* 0x000fe400048070ff */
[----:B------:R-:W-:Y:S02]  /*3e90*/  F2FP.SATFINITE.E4M3.F32.PACK_AB_MERGE_C R38, R39, R38, RZ ;  /* 0x000000262726723e */ /* 0x000fe400048070ff */
[----:B------:R-:W-:Y:S02]  /*3ea0*/  F2FP.SATFINITE.E4M3.F32.PACK_AB_MERGE_C R19, R61, R60, RZ ;  /* 0x0000003c3d13723e */ /* 0x000fe400048070ff */
[----:B------:R-:W-:Y:S02]  /*3eb0*/  F2FP.SATFINITE.E4M3.F32.PACK_AB_MERGE_C R23, R65, R64, RZ ;  /* 0x000000404117723e */ /* 0x000fe400048070ff */
[----:B------:R-:W-:Y:S02]  /*3ec0*/  LOP3.LUT R29, R12, 0xffff, RZ, 0xc0, !PT ;  /* 0x0000ffff0c1d7812 */ /* 0x000fe400078ec0ff */
[----:B------:R-:W-:-:S02]  /*3ed0*/  LOP3.LUT R56, R14, 0xffff, RZ, 0xc0, !PT ;  /* 0x0000ffff0e387812 */ /* 0x000fc400078ec0ff */
[----:B------:R-:W-:Y:S02]  /*3ee0*/  LOP3.LUT R31, R16, 0xffff, RZ, 0xc0, !PT ;  /* 0x0000ffff101f7812 */ /* 0x000fe400078ec0ff */
[----:B------:R-:W-:Y:S02]  /*3ef0*/  LOP3.LUT R33, R20, 0xffff, RZ, 0xc0, !PT ;  /* 0x0000ffff14217812 */ /* 0x000fe400078ec0ff */
[----:B------:R-:W-:Y:S02]  /*3f00*/  LOP3.LUT R60, R22, 0xffff, RZ, 0xc0, !PT ;  /* 0x0000ffff163c7812 */ /* 0x000fe400078ec0ff */
[----:B------:R-:W-:Y:S02]  /*3f10*/  LOP3.LUT R35, R24, 0xffff, RZ, 0xc0, !PT ;  /* 0x0000ffff18237812 */ /* 0x000fe400078ec0ff */
[----:B------:R-:W-:Y:S02]  /*3f20*/  LOP3.LUT R37, R28, 0xffff, RZ, 0xc0, !PT ;  /* 0x0000ffff1c257812 */ /* 0x000fe400078ec0ff */
[----:B------:R-:W-:-:S02]  /*3f30*/  LOP3.LUT R64, R30, 0xffff, RZ, 0xc0, !PT ;  /* 0x0000ffff1e407812 */ /* 0x000fc400078ec0ff */
[----:B------:R-:W-:Y:S02]  /*3f40*/  LOP3.LUT R39, R32, 0xffff, RZ, 0xc0, !PT ;  /* 0x0000ffff20277812 */ /* 0x000fe400078ec0ff */
[----:B------:R-:W-:Y:S02]  /*3f50*/  F2FP.SATFINITE.E4M3.F32.PACK_AB_MERGE_C R40, R41, R40, RZ ;  /* 0x000000282928723e */ /* 0x000fe400048070ff */
[----:B------:R-:W-:Y:S02]  /*3f60*/  F2FP.SATFINITE.E4M3.F32.PACK_AB_MERGE_C R44, R45, R44, RZ ;  /* 0x0000002c2d2c723e */ /* 0x000fe400048070ff */
[----:B------:R-:W-:Y:S02]  /*3f70*/  F2FP.SATFINITE.E4M3.F32.PACK_AB_MERGE_C R46, R47, R46, RZ ;  /* 0x0000002e2f2e723e */ /* 0x000fe400048070ff */
[----:B------:R-:W-:Y:S02]  /*3f80*/  F2FP.SATFINITE.E4M3.F32.PACK_AB_MERGE_C R48, R49, R48, RZ ;  /* 0x000000303130723e */ /* 0x000fe400048070ff */
[----:B------:R-:W-:-:S02]  /*3f90*/  F2FP.SATFINITE.E4M3.F32.PACK_AB_MERGE_C R62, R63, R62, RZ ;  /* 0x0000003e3f3e723e */ /* 0x000fc400048070ff */
[----:B------:R-:W-:Y:S02]  /*3fa0*/  F2FP.SATFINITE.E4M3.F32.PACK_AB_MERGE_C R54, R55, R54, RZ ;  /* 0x000000363736723e */ /* 0x000fe400048070ff */
[----:B------:R-:W-:Y:S02]  /*3fb0*/  PRMT R4, R27, 0x3340, R0 ;  /* 0x000033401b047816 */ /* 0x000fe40000000000 */
[----:B------:R-:W-:Y:S02]  /*3fc0*/  PRMT R5, R21, 0x3340, R52 ;  /* 0x0000334015057816 */ /* 0x000fe40000000034 */
[----:B------:R-:W-:Y:S02]  /*3fd0*/  F2FP.SATFINITE.E4M3.F32.PACK_AB_MERGE_C R10, R11, R10, RZ ;  /* 0x0000000a0b0a723e */ /* 0x000fe400048070ff */
[----:B------:R-:W-:Y:S02]  /*3fe0*/  PRMT R6, R31, 0x3340, R0 ;  /* 0x000033401f067816 */ /* 0x000fe40000000000 */
[----:B------:R-:W-:-:S02]  /*3ff0*/  PRMT R7, R29, 0x3340, R56 ;  /* 0x000033401d077816 */ /* 0x000fc40000000038 */
[----:B------:R-:W-:Y:S02]  /*4000*/  F2FP.SATFINITE.E4M3.F32.PACK_AB_MERGE_C R42, R43, R42, RZ ;  /* 0x0000002a2b2a723e */ /* 0x000fe400048070ff */
[--C-:B------:R-:W-:Y:S02]  /*4010*/  PRMT R8, R35, 0x3340, R0.reuse ;  /* 0x0000334023087816 */ /* 0x100fe40000000000 */
[----:B------:R-:W-:Y:S02]  /*4020*/  PRMT R11, R39, 0x3340, R0 ;  /* 0x00003340270b7816 */ /* 0x000fe40000000000 */
[----:B------:R-:W-:Y:S02]  /*4030*/  PRMT R9, R33, 0x3340, R60 ;  /* 0x0000334021097816 */ /* 0x000fe4000000003c */
[----:B------:R-:W-:Y:S02]  /*4040*/  PRMT R12, R37, 0x3340, R64 ;  /* 0x00003340250c7816 */ /* 0x000fe40000000040 */
        /* <DEDUP_REMOVED lines=8> */
[----:B------:R-:W-:Y:S02]  /*40d0*/  LOP3.LUT R23, R23, 0xffff, RZ, 0xc0, !PT ;  /* 0x0000ffff17177812 */ /* 0x000fe400078ec0ff */
[----:B------:R-:W-:Y:S02]  /*40e0*/  PRMT R4, R5, 0x5410, R4 ;  /* 0x0000541005047816 */ /* 0x000fe40000000004 */
[----:B------:R-:W-:Y:S02]  /*40f0*/  LOP3.LUT R17, R17, 0xffff, RZ, 0xc0, !PT ;  /* 0x0000ffff11117812 */ /* 0x000fe400078ec0ff */
[----:B------:R-:W-:Y:S02]  /*4100*/  LOP3.LUT R22, R54, 0xffff, RZ, 0xc0, !PT ;  /* 0x0000ffff36167812 */ /* 0x000fe400078ec0ff */
[----:B------:R-:W-:-:S02]  /*4110*/  LOP3.LUT R25, R25, 0xffff, RZ, 0xc0, !PT ;  /* 0x0000ffff19197812 */ /* 0x000fc400078ec0ff */
[----:B------:R-:W-:Y:S02]  /*4120*/  PRMT R5, R7, 0x5410, R6 ;  /* 0x0000541007057816 */ /* 0x000fe40000000006 */
[----:B------:R-:W-:Y:S02]  /*4130*/  PRMT R6, R9, 0x5410, R8 ;  /* 0x0000541009067816 */ /* 0x000fe40000000008 */
[----:B------:R-:W-:Y:S02]  /*4140*/  PRMT R7, R12, 0x5410, R11 ;  /* 0x000054100c077816 */ /* 0x000fe4000000000b */
[--C-:B------:R-:W-:Y:S02]  /*4150*/  PRMT R12, R43, 0x3340, R0.reuse ;  /* 0x000033402b0c7816 */ /* 0x100fe40000000000 */
[--C-:B------:R-:W-:Y:S02]  /*4160*/  PRMT R13, R47, 0x3340, R0.reuse ;  /* 0x000033402f0d7816 */ /* 0x100fe40000000000 */
[----:B------:R-:W-:-:S02]  /*4170*/  PRMT R15, R23, 0x3340, R0 ;  /* 0x00003340170f7816 */ /* 0x000fc40000000000 */
[----:B------:R-:W-:Y:S02]  /*4180*/  PRMT R9, R41, 0x3340, R38 ;  /* 0x0000334029097816 */ /* 0x000fe40000000026 */
[----:B------:R-:W-:Y:S02]  /*4190*/  PRMT R8, R44, 0x3340, R45 ;  /* 0x000033402c087816 */ /* 0x000fe4000000002d */
[----:B------:R-:W-:Y:S02]  /*41a0*/  PRMT R20, R19, 0x3340, R16 ;  /* 0x0000334013147816 */ /* 0x000fe40000000010 */
[----:B------:R-:W-:Y:S02]  /*41b0*/  PRMT R14, R25, 0x3340, R0 ;  /* 0x00003340190e7816 */ /* 0x000fe40000000000 */
[----:B------:R-:W-:Y:S02]  /*41c0*/  PRMT R11, R17, 0x3340, R22 ;  /* 0x00003340110b7816 */ /* 0x000fe40000000016 */
[----:B------:R-:W-:-:S02]  /*41d0*/  PRMT R12, R9, 0x5410, R12 ;  /* 0x00005410090c7816 */ /* 0x000fc4000000000c */
[----:B------:R-:W-:Y:S02]  /*41e0*/  PRMT R13, R8, 0x5410, R13 ;  /* 0x00005410080d7816 */ /* 0x000fe4000000000d */
[----:B------:R-:W-:Y:S02]  /*41f0*/  PRMT R15, R20, 0x5410, R15 ;  /* 0x00005410140f7816 */ /* 0x000fe4000000000f */
[----:B------:R-:W-:Y:S02]  /*4200*/  PRMT R14, R11, 0x5410, R14 ;  /* 0x000054100b0e7816 */ /* 0x000fe4000000000e */
[----:B------:R-:W-:Y:S02]  /*4210*/  SHF.R.U32.HI R8, RZ, 0x8, R21 ;  /* 0x00000008ff087819 */ /* 0x000fe40000011615 */
[----:B------:R-:W-:Y:S02]  /*4220*/  SHF.R.U32.HI R9, RZ, 0x8, R52 ;  /* 0x00000008ff097819 */ /* 0x000fe40000011634 */
[----:B------:R-:W-:-:S02]  /*4230*/  SHF.R.U32.HI R20, RZ, 0x8, R29 ;  /* 0x00000008ff147819 */ /* 0x000fc4000001161d */
[----:B------:R-:W-:Y:S02]  /*4240*/  SHF.R.U32.HI R11, RZ, 0x8, R27 ;  /* 0x00000008ff0b7819 */ /* 0x000fe4000001161b */
[----:B------:R-:W-:Y:S02]  /*4250*/  SHF.R.U32.HI R21, RZ, 0x8, R56 ;  /* 0x00000008ff157819 */ /* 0x000fe40000011638 */
[----:B------:R-:W-:Y:S02]  /*4260*/  SHF.R.U32.HI R24, RZ, 0x8, R31 ;  /* 0x00000008ff187819 */ /* 0x000fe4000001161f */
[----:B------:R-:W-:Y:S02]  /*4270*/  LOP3.LUT R8, R8, 0xffff, RZ, 0xc0, !PT ;  /* 0x0000ffff08087812 */ /* 0x000fe400078ec0ff */
[----:B------:R-:W-:Y:S02]  /*4280*/  LOP3.LUT R9, R9, 0xffff, RZ, 0xc0, !PT ;  /* 0x0000ffff09097812 */ /* 0x000fe400078ec0ff */
[----:B------:R-:W-:-:S02]  /*4290*/  LOP3.LUT R29, R20, 0xffff, RZ, 0xc0, !PT ;  /* 0x0000ffff141d7812 */ /* 0x000fc400078ec0ff */
[----:B------:R-:W-:Y:S02]  /*42a0*/  LOP3.LUT R11, R11, 0xffff, RZ, 0xc0, !PT ;  /* 0x0000ffff0b0b7812 */ /* 0x000fe400078ec0ff */
[----:B------:R-:W-:Y:S02]  /*42b0*/  LOP3.LUT R20, R21, 0xffff, RZ, 0xc0, !PT ;  /* 0x0000ffff15147812 */ /* 0x000fe400078ec0ff */
[----:B------:R-:W-:Y:S02]  /*42c0*/  LOP3.LUT R21, R24, 0xffff, RZ, 0xc0, !PT ;  /* 0x0000ffff18157812 */ /* 0x000fe400078ec0ff */
[----:B------:R-:W-:Y:S02]  /*42d0*/  PRMT R28, R8, 0x3340, R9 ;  /* 0x00003340081c7816 */ /* 0x000fe40000000009 */
[----:B------:R-:W-:Y:S02]  /*42e0*/  PRMT R27, R11, 0x3340, R0 ;  /* 0x000033400b1b7816 */ /* 0x000fe40000000000 */
[----:B------:R-:W-:-:S02]  /*42f0*/  PRMT R30, R29, 0x3340, R20 ;  /* 0x000033401d1e7816 */ /* 0x000fc40000000014 */
[----:B------:R-:W-:Y:S02]  /*4300*/  SHF.R.U32.HI R8, RZ, 0x8, R33 ;  /* 0x00000008ff087819 */ /* 0x000fe40000011621 */
[----:B------:R-:W-:Y:S02]  /*4310*/  SHF.R.U32.HI R9, RZ, 0x8, R60 ;  /* 0x00000008ff097819 */ /* 0x000fe4000001163c */
[----:B------:R-:W-:Y:S02]  /*4320*/  PRMT R29, R21, 0x3340, R0 ;  /* 0x00003340151d7816 */ /* 0x000fe40000000000 */
[----:B------:R-:W-:Y:S02]  /*4330*/  SHF.R.U32.HI R11, RZ, 0x8, R35 ;  /* 0x00000008ff0b7819 */ /* 0x000fe40000011623 */
[----:B------:R-:W-:Y:S02]  /*4340*/  SHF.R.U32.HI R20, RZ, 0x8, R37 ;  /* 0x00000008ff147819 */ /* 0x000fe40000011625 */
[----:B------:R-:W-:-:S02]  /*4350*/  SHF.R.U32.HI R21, RZ, 0x8, R64 ;  /* 0x00000008ff157819 */ /* 0x000fc40000011640 */
[----:B------:R-:W-:Y:S02]  /*4360*/  SHF.R.U32.HI R24, RZ, 0x8, R39 ;  /* 0x00000008ff187819 */ /* 0x000fe40000011627 */
[----:B------:R-:W-:Y:S02]  /*4370*/  LOP3.LUT R8, R8, 0xffff, RZ, 0xc0, !PT ;  /* 0x0000ffff08087812 */ /* 0x000fe400078ec0ff */
[----:B------:R-:W-:Y:S02]  /*4380*/  LOP3.LUT R9, R9, 0xffff, RZ, 0xc0, !PT ;  /* 0x0000ffff09097812 */ /* 0x000fe400078ec0ff */
[----:B------:R-:W-:Y:S02]  /*4390*/  LOP3.LUT R11, R11, 0xffff, RZ, 0xc0, !PT ;  /* 0x0000ffff0b0b7812 */ /* 0x000fe400078ec0ff */
[----:B------:R-:W-:Y:S02]  /*43a0*/  LOP3.LUT R33, R20, 0xffff, RZ, 0xc0, !PT ;  /* 0x0000ffff14217812 */ /* 0x000fe400078ec0ff */
[----:B------:R-:W-:-:S02]  /*43b0*/  LOP3.LUT R20, R21, 0xffff, RZ, 0xc0, !PT ;  /* 0x0000ffff15147812 */ /* 0x000fc400078ec0ff */
[----:B------:R-:W-:Y:S02]  /*43c0*/  LOP3.LUT R21, R24, 0xffff, RZ, 0xc0, !PT ;  /* 0x0000ffff18157812 */ /* 0x000fe400078ec0ff */
[----:B------:R-:W-:Y:S02]  /*43d0*/  PRMT R32, R8, 0x3340, R9 ;  /* 0x0000334008207816 */ /* 0x000fe40000000009 */
[----:B------:R-:W-:Y:S02]  /*43e0*/  PRMT R31, R11, 0x3340, R0 ;  /* 0x000033400b1f7816 */ /* 0x000fe40000000000 */
[----:B------:R-:W-:Y:S02]  /*43f0*/  SHF.R.U32.HI R8, RZ, 0x8, R41 ;  /* 0x00000008ff087819 */ /* 0x000fe40000011629 */
[----:B------:R-:W-:Y:S02]  /*4400*/  SHF.R.U32.HI R9, RZ, 0x8, R38 ;  /* 0x00000008ff097819 */ /* 0x000fe40000011626 */
[----:B------:R-:W-:-:S02]  /*4410*/  PRMT R36, R33, 0x3340, R20 ;  /* 0x0000334021247816 */ /* 0x000fc40000000014 */
[----:B------:R-:W-:Y:S02]  /*4420*/  SHF.R.U32.HI R11, RZ, 0x8, R43 ;  /* 0x00000008ff0b7819 */ /* 0x000fe4000001162b */
[----:B------:R-:W-:Y:S02]  /*4430*/  PRMT R33, R21, 0x3340, R0 ;  /* 0x0000334015217816 */ /* 0x000fe40000000000 */
[----:B------:R-:W-:Y:S02]  /*4440*/  SHF.R.U32.HI R20, RZ, 0x8, R44 ;  /* 0x00000008ff147819 */ /* 0x000fe4000001162c */
[----:B------:R-:W-:Y:S02]  /*4450*/  SHF.R.U32.HI R21, RZ, 0x8, R45 ;  /* 0x00000008ff157819 */ /* 0x000fe4000001162d */
[----:B------:R-:W-:Y:S02]  /*4460*/  SHF.R.U32.HI R24, RZ, 0x8, R47 ;  /* 0x00000008ff187819 */ /* 0x000fe4000001162f */
[----:B------:R-:W-:-:S02]  /*4470*/  LOP3.LUT R8, R8, 0xffff, RZ, 0xc0, !PT ;  /* 0x0000ffff08087812 */ /* 0x000fc400078ec0ff */
[----:B------:R-:W-:Y:S02]  /*4480*/  LOP3.LUT R9, R9, 0xffff, RZ, 0xc0, !PT ;  /* 0x0000ffff09097812 */ /* 0x000fe400078ec0ff */
[----:B------:R-:W-:Y:S02]  /*4490*/  LOP3.LUT R11, R11, 0xffff, RZ, 0xc0, !PT ;  /* 0x0000ffff0b0b7812 */ /* 0x000fe400078ec0ff */
[----:B------:R-:W-:Y:S02]  /*44a0*/  LOP3.LUT R37, R20, 0xffff, RZ, 0xc0, !PT ;  /* 0x0000ffff14257812 */ /* 0x000fe400078ec0ff */
[----:B------:R-:W-:Y:S02]  /*44b0*/  LOP3.LUT R20, R21, 0xffff, RZ, 0xc0, !PT ;  /* 0x0000ffff15147812 */ /* 0x000fe400078ec0ff */
[----:B------:R-:W-:Y:S02]  /*44c0*/  LOP3.LUT R21, R24, 0xffff, RZ, 0xc0, !PT ;  /* 0x0000ffff18157812 */ /* 0x000fe400078ec0ff */
[----:B------:R-:W-:-:S02]  /*44d0*/  PRMT R35, R8, 0x3340, R9 ;  /* 0x0000334008237816 */ /* 0x000fc40000000009 */
[----:B------:R-:W-:Y:S02]  /*44e0*/  PRMT R24, R11, 0x3340, R0 ;  /* 0x000033400b187816 */ /* 0x000fe40000000000 */
[----:B------:R-:W-:Y:S02]  /*44f0*/  LOP3.LUT R9, R10, 0xffff, RZ, 0xc0, !PT ;  /* 0x0000ffff0a097812 */ /* 0x000fe400078ec0ff */
[----:B------:R-:W-:Y:S02]  /*4500*/  PRMT R8, R28, 0x5410, R27 ;  /* 0x000054101c087816 */ /* 0x000fe4000000001b */
[----:B------:R-:W-:Y:S02]  /*4510*/  PRMT R10, R32, 0x5410, R31 ;  /* 0x00005410200a7816 */ /* 0x000fe4000000001f */
[----:B------:R-:W-:Y:S02]  /*4520*/  LOP3.LUT R11, R26, 0xffff, RZ, 0xc0, !PT ;  /* 0x0000ffff1a0b7812 */ /* 0x000fe400078ec0ff */
[----:B------:R-:W-:-:S02]  /*4530*/  PRMT R29, R30, 0x5410, R29 ;  /* 0x000054101e1d7816 */ /* 0x000fc4000000001d */
[----:B------:R-:W-:Y:S02]  /*4540*/  PRMT R33, R36, 0x5410, R33 ;  /* 0x0000541024217816 */ /* 0x000fe40000000021 */
[----:B------:R-:W-:Y:S02]  /*4550*/  LOP3.LUT R18, R18, 0xffff, RZ, 0xc0, !PT ;  /* 0x0000ffff12127812 */ /* 0x000fe400078ec0ff */
[----:B------:R-:W-:Y:S02]  /*4560*/  LOP3.LUT R34, R34, 0xffff, RZ, 0xc0, !PT ;  /* 0x0000ffff22227812 */ /* 0x000fe400078ec0ff */
[--C-:B------:R-:W-:Y:S02]  /*4570*/  PRMT R4, R4, 0x4210, R9.reuse ;  /* 0x0000421004047816 */ /* 0x100fe40000000009 */
[----:B------:R-:W-:Y:S02]  /*4580*/  PRMT R8, R8, 0x5210, R9 ;  /* 0x0000521008087816 */ /* 0x000fe40000000009 */
[----:B------:R-:W-:-:S02]  /*4590*/  PRMT R6, R6, 0x4210, R11 ;  /* 0x0000421006067816 */ /* 0x000fc4000000000b */
[----:B------:R-:W-:Y:S02]  /*45a0*/  PRMT R10, R10, 0x5210, R11 ;  /* 0x000052100a0a7816 */ /* 0x000fe4000000000b */
[--C-:B------:R-:W-:Y:S02]  /*45b0*/  PRMT R5, R5, 0x4210, R18.reuse ;  /* 0x0000421005057816 */ /* 0x100fe40000000012 */
[----:B------:R-:W-:Y:S02]  /*45c0*/  PRMT R9, R29, 0x5210, R18 ;  /* 0x000052101d097816 */ /* 0x000fe40000000012 */
[--C-:B------:R-:W-:Y:S02]  /*45d0*/  PRMT R7, R7, 0x4210, R34.reuse ;  /* 0x0000421007077816 */ /* 0x100fe40000000022 */
[----:B------:R-:W-:Y:S02]  /*45e0*/  PRMT R11, R33, 0x5210, R34 ;  /* 0x00005210210b7816 */ /* 0x000fe40000000022 */
[----:B------:R-:W-:Y:S01]  /*45f0*/  SHF.R.U32.HI R17, RZ, 0x8, R17 ;  /* 0x00000008ff117819 */ /* 0x000fe20000011611 */
[----:B--2---:R-:W-:Y:S01]  /*4600*/  STS.128 [R2], R4 ;  /* 0x0000000402007388 */ /* 0x004fe20000000c00 */
[----:B------:R-:W-:-:S02]  /*4610*/  SHF.R.U32.HI R22, RZ, 0x8, R22 ;  /* 0x00000008ff167819 */ /* 0x000fc40000011616 */
[----:B------:R-:W-:Y:S01]  /*4620*/  SHF.R.U32.HI R25, RZ, 0x8, R25 ;  /* 0x00000008ff197819 */ /* 0x000fe20000011619 */
[----:B------:R0:W-:Y:S01]  /*4630*/  STS.128 [R2+0x800], R8 ;  /* 0x0008000802007388 */ /* 0x0001e20000000c00 */
[----:B------:R-:W-:Y:S02]  /*4640*/  SHF.R.U32.HI R19, RZ, 0x8, R19 ;  /* 0x00000008ff137819 */ /* 0x000fe40000011613 */
[----:B------:R-:W-:Y:S02]  /*4650*/  SHF.R.U32.HI R16, RZ, 0x8, R16 ;  /* 0x00000008ff107819 */ /* 0x000fe40000011610 */
[----:B------:R-:W-:Y:S02]  /*4660*/  SHF.R.U32.HI R23, RZ, 0x8, R23 ;  /* 0x00000008ff177819 */ /* 0x000fe40000011617 */
[----:B------:R-:W-:Y:S02]  /*4670*/  LOP3.LUT R25, R25, 0xffff, RZ, 0xc0, !PT ;  /* 0x0000ffff19197812 */ /* 0x000fe400078ec0ff */
[----:B------:R-:W-:-:S02]  /*4680*/  LOP3.LUT R22, R22, 0xffff, RZ, 0xc0, !PT ;  /* 0x0000ffff16167812 */ /* 0x000fc400078ec0ff */
[----:B------:R-:W-:Y:S02]  /*4690*/  LOP3.LUT R17, R17, 0xffff, RZ, 0xc0, !PT ;  /* 0x0000ffff11117812 */ /* 0x000fe400078ec0ff */
[----:B------:R-:W-:Y:S02]  /*46a0*/  LOP3.LUT R23, R23, 0xffff, RZ, 0xc0, !PT ;  /* 0x0000ffff17177812 */ /* 0x000fe400078ec0ff */
[----:B------:R-:W-:Y:S02]  /*46b0*/  LOP3.LUT R16, R16, 0xffff, RZ, 0xc0, !PT ;  /* 0x0000ffff10107812 */ /* 0x000fe400078ec0ff */
[----:B------:R-:W-:Y:S02]  /*46c0*/  LOP3.LUT R19, R19, 0xffff, RZ, 0xc0, !PT ;  /* 0x0000ffff13137812 */ /* 0x000fe400078ec0ff */
[----:B------:R-:W-:Y:S02]  /*46d0*/  F2FP.SATFINITE.E4M3.F32.PACK_AB_MERGE_C R58, R59, R58, RZ ;  /* 0x0000003a3b3a723e */ /* 0x000fe400048070ff */
[----:B------:R-:W-:-:S02]  /*46e0*/  PRMT R38, R37, 0x3340, R20 ;  /* 0x0000334025267816 */ /* 0x000fc40000000014 */
[--C-:B------:R-:W-:Y:S01]  /*46f0*/  PRMT R37, R21, 0x3340, R0.reuse ;  /* 0x0000334015257816 */ /* 0x100fe20000000000 */
[----:B------:R-:W-:Y:S01]  /*4700*/  IMAD.SHL.U32 R21, R68, 0x10, RZ ;  /* 0x0000001044157824 */ /* 0x000fe200078e00ff */
[----:B------:R-:W-:Y:S01]  /*4710*/  PRMT R25, R25, 0x3340, R0 ;  /* 0x0000334019197816 */ /* 0x000fe20000000000 */
[----:B------:R-:W2:Y:S01]  /*4720*/  LDC R20, c[0x0][0x3b8] ;  /* 0x0000ee00ff147b82 */ /* 0x000ea20000000800 */
[----:B------:R-:W-:Y:S02]  /*4730*/  PRMT R22, R17, 0x3340, R22 ;  /* 0x0000334011167816 */ /* 0x000fe40000000016 */
[----:B------:R-:W-:Y:S02]  /*4740*/  F2FP.SATFINITE.E4M3.F32.PACK_AB_MERGE_C R66, R67, R66, RZ ;  /* 0x000000424342723e */ /* 0x000fe400048070ff */
[----:B------:R-:W-:Y:S02]  /*4750*/  PRMT R23, R23, 0x3340, R0 ;  /* 0x0000334017177816 */ /* 0x000fe40000000000 */
[----:B0-----:R-:W-:-:S02]  /*4760*/  PRMT R8, R19, 0x3340, R16 ;  /* 0x0000334013087816 */ /* 0x001fc40000000010 */
[----:B------:R-:W-:Y:S02]  /*4770*/  LOP3.LUT R11, R58, 0xffff, RZ, 0xc0, !PT ;  /* 0x0000ffff3a0b7812 */ /* 0x000fe400078ec0ff */
[----:B------:R-:W-:Y:S01]  /*4780*/  PRMT R16, R22, 0x5410, R25 ;  /* 0x0000541016107816 */ /* 0x000fe20000000019 */
[----:B-1----:R-:W-:Y:S01]  /*4790*/  IMAD R22, R0, UR4, RZ ;  /* 0x0000000400167c24 */ /* 0x002fe2000f8e02ff */
[----:B------:R-:W-:Y:S02]  /*47a0*/  PRMT R17, R8, 0x5410, R23 ;  /* 0x0000541008117816 */ /* 0x000fe40000000017 */
[----:B------:R-:W-:Y:S02]  /*47b0*/  LOP3.LUT R66, R66, 0xffff, RZ, 0xc0, !PT ;  /* 0x0000ffff42427812 */ /* 0x000fe400078ec0ff */
[----:B------:R-:W-:Y:S01]  /*47c0*/  LOP3.LUT R21, R21, 0xff0, RZ, 0xc0, !PT ;  /* 0x00000ff015157812 */ /* 0x000fe200078ec0ff */
[----:B------:R-:W-:Y:S01]  /*47d0*/  BAR.SYNC.DEFER_BLOCKING 0x0 ;  /* 0x0000000000007b1d */ /* 0x000fe20000010000 */
[----:B------:R-:W-:-:S02]  /*47e0*/  PRMT R10, R14, 0x4210, R11 ;  /* 0x000042100e0a7816 */ /* 0x000fc4000000000b */
[----:B------:R-:W-:Y:S02]  /*47f0*/  PRMT R14, R16, 0x5210, R11 ;  /* 0x00005210100e7816 */ /* 0x000fe4000000000b */
[--C-:B------:R-:W-:Y:S01]  /*4800*/  PRMT R11, R15, 0x4210, R66.reuse ;  /* 0x000042100f0b7816 */ /* 0x100fe20000000042 */
[-C--:B--2---:R-:W-:Y:S01]  /*4810*/  IMAD R23, R69, R20.reuse, RZ ;  /* 0x0000001445177224 */ /* 0x084fe200078e02ff */
[----:B------:R-:W-:Y:S01]  /*4820*/  PRMT R15, R17, 0x5210, R66 ;  /* 0x00005210110f7816 */ /* 0x000fe20000000042 */
[----:B------:R-:W-:Y:S01]  /*4830*/  IMAD R3, R3, R20, RZ ;  /* 0x0000001403037224 */ /* 0x000fe200078e02ff */
[----:B------:R-:W-:Y:S01]  /*4840*/  F2FP.SATFINITE.E4M3.F32.PACK_AB_MERGE_C R50, R51, R50, RZ ;  /* 0x000000323332723e */ /* 0x000fe200048070ff */
[----:B------:R-:W-:Y:S01]  /*4850*/  IMAD R27, R84, R20, RZ ;  /* 0x00000014541b7224 */ /* 0x000fe200078e02ff */
[----:B------:R-:W-:Y:S02]  /*4860*/  LOP3.LUT R9, R42, 0xffff, RZ, 0xc0, !PT ;  /* 0x0000ffff2a097812 */ /* 0x000fe400078ec0ff */
[----:B------:R-:W-:-:S02]  /*4870*/  PRMT R24, R35, 0x5410, R24 ;  /* 0x0000541023187816 */ /* 0x000fc40000000018 */
[----:B------:R-:W-:Y:S02]  /*4880*/  LOP3.LUT R50, R50, 0xffff, RZ, 0xc0, !PT ;  /* 0x0000ffff32327812 */ /* 0x000fe400078ec0ff */
[----:B------:R-:W-:Y:S02]  /*4890*/  PRMT R37, R38, 0x5410, R37 ;  /* 0x0000541026257816 */ /* 0x000fe40000000025 */
[--C-:B------:R-:W-:Y:S02]  /*48a0*/  PRMT R8, R12, 0x4210, R9.reuse ;  /* 0x000042100c087816 */ /* 0x100fe40000000009 */
[----:B------:R-:W-:Y:S02]  /*48b0*/  PRMT R12, R24, 0x5210, R9 ;  /* 0x00005210180c7816 */ /* 0x000fe40000000009 */
[--C-:B------:R-:W-:Y:S01]  /*48c0*/  PRMT R9, R13, 0x4210, R50.reuse ;  /* 0x000042100d097816 */ /* 0x100fe20000000032 */
[----:B------:R-:W0:Y:S01]  /*48d0*/  LDS.128 R4, [R21+UR15] ;  /* 0x0000000f15047984 */ /* 0x000e220008000c00 */
[----:B------:R-:W-:-:S02]  /*48e0*/  PRMT R13, R37, 0x5210, R50 ;  /* 0x00005210250d7816 */ /* 0x000fc40000000032 */
[C---:B------:R-:W-:Y:S01]  /*48f0*/  IADD3 R0, P3, PT, R22.reuse, UR8, RZ ;  /* 0x0000000816007c10 */ /* 0x040fe2000ff7e0ff */
[----:B------:R-:W-:Y:S03]  /*4900*/  LDS.128 R16, [R21+UR15+0x1000] ;  /* 0x0010000f15107984 */ /* 0x000fe60008000c00 */
[----:B------:R-:W-:Y:S01]  /*4910*/  LEA.HI.X.SX32 R22, R22, UR9, 0x1, P3 ;  /* 0x0000000916167c11 */ /* 0x000fe200098f0eff */
[----:B------:R-:W-:Y:S01]  /*4920*/  BAR.SYNC.DEFER_BLOCKING 0x0 ;  /* 0x0000000000007b1d */ /* 0x000fe20000010000 */
[-C--:B------:R-:W-:Y:S02]  /*4930*/  IADD3 R24, P3, PT, R23, R0.reuse, RZ ;  /* 0x0000000017187210 */ /* 0x080fe40007f7e0ff */
[----:B------:R-:W-:Y:S02]  /*4940*/  IADD3 R26, P6, PT, R27, R0, RZ ;  /* 0x000000001b1a7210 */ /* 0x000fe40007fde0ff */
[-C--:B------:R-:W-:Y:S01]  /*4950*/  LEA.HI.X.SX32 R25, R23, R22.reuse, 0x1, P3 ;  /* 0x0000001617197211 */ /* 0x080fe200018f0eff */
[----:B------:R-:W-:Y:S01]  /*4960*/  IMAD R23, R20, 0x20, R23 ;  /* 0x0000002014177824 */ /* 0x000fe200078e0217 */
[----:B------:R-:W-:Y:S01]  /*4970*/  LEA.HI.X.SX32 R27, R27, R22, 0x1, P6 ;  /* 0x000000161b1b7211 */ /* 0x000fe200030f0eff */
[----:B------:R1:W-:Y:S04]  /*4980*/  STS.128 [R2], R8 ;  /* 0x0000000802007388 */ /* 0x0003e80000000c00 */
[----:B------:R2:W-:Y:S01]  /*4990*/  STS.128 [R2+0x800], R12 ;  /* 0x0008000c02007388 */ /* 0x0005e20000000c00 */
[C---:B0-----:R-:W-:Y:S01]  /*49a0*/  PRMT R31, R4.reuse, 0x7770, RZ ;  /* 0x00007770041f7816 */ /* 0x041fe200000000ff */
[----:B------:R-:W-:Y:S01]  /*49b0*/  BAR.SYNC.DEFER_BLOCKING 0x0 ;  /* 0x0000000000007b1d */ /* 0x000fe20000010000 */
[----:B------:R-:W-:-:S02]  /*49c0*/  PRMT R29, R4, 0x7771, RZ ;  /* 0x00007771041d7816 */ /* 0x000fc400000000ff */
[----:B-1----:R-:W-:Y:S01]  /*49d0*/  IADD3 R8, P3, PT, R3, R0, RZ ;  /* 0x0000000003087210 */ /* 0x002fe20007f7e0ff */
[----:B------:R-:W-:-:S03]  /*49e0*/  IMAD R11, R82, R20, RZ ;  /* 0x00000014520b7224 */ /* 0x000fc600078e02ff */
[----:B------:R-:W-:Y:S01]  /*49f0*/  LEA.HI.X.SX32 R9, R3, R22, 0x1, P3 ;  /* 0x0000001603097211 */ /* 0x000fe200018f0eff */
[----:B--2---:R-:W-:Y:S01]  /*4a00*/  IMAD R13, R80, R20, RZ ;  /* 0x00000014500d7224 */ /* 0x004fe200078e02ff */
[----:B------:R-:W-:Y:S02]  /*4a10*/  PRMT R15, R4, 0x7772, RZ ;  /* 0x00007772040f7816 */ /* 0x000fe400000000ff */
[----:B------:R-:W-:Y:S02]  /*4a20*/  ISETP.LT.AND P3, PT, R82, UR11, !P0 ;  /* 0x0000000b52007c0c */ /* 0x000fe4000c761270 */
[----:B------:R-:W-:-:S04]  /*4a30*/  IADD3 R10, P6, PT, R11, R0, RZ ;  /* 0x000000000b0a7210 */ /* 0x000fc80007fde0ff */
[----:B------:R-:W-:Y:S02]  /*4a40*/  LEA.HI.X.SX32 R11, R11, R22, 0x1, P6 ;  /* 0x000000160b0b7211 */ /* 0x000fe400030f0eff */
[----:B------:R-:W-:Y:S01]  /*4a50*/  IADD3 R12, P6, PT, R13, R0, RZ ;  /* 0x000000000d0c7210 */ /* 0x000fe20007fde0ff */
[----:B------:R0:W-:Y:S01]  /*4a60*/  @P2 STG.E.U8 desc[UR16][R24.64], R31 ;  /* 0x0000001f18002986 */ /* 0x0001e2000c101110 */
[C---:B------:R-:W-:Y:S01]  /*4a70*/  ISETP.LT.AND P2, PT, R83.reuse, UR11, !P0 ;  /* 0x0000000b53007c0c */ /* 0x040fe2000c741270 */
[----:B------:R-:W-:Y:S01]  /*4a80*/  IMAD R83, R83, R20, RZ ;  /* 0x0000001453537224 */ /* 0x000fe200078e02ff */
[----:B------:R-:W-:Y:S01]  /*4a90*/  LEA.HI.X.SX32 R13, R13, R22, 0x1, P6 ;  /* 0x000000160d0d7211 */ /* 0x000fe200030f0eff */
[----:B------:R1:W-:Y:S03]  /*4aa0*/  @P5 STG.E.U8 desc[UR16][R8.64], R29 ;  /* 0x0000001d08005986 */ /* 0x0003e6000c101110 */
[----:B------:R-:W-:Y:S01]  /*4ab0*/  IADD3 R2, P5, PT, R83, R0, RZ ;  /* 0x0000000053027210 */ /* 0x000fe20007fbe0ff */
[----:B------:R2:W-:Y:S01]  /*4ac0*/  @P4 STG.E.U8 desc[UR16][R26.64], R15 ;  /* 0x0000000f1a004986 */ /* 0x0005e2000c101110 */
[C---:B------:R-:W-:Y:S01]  /*4ad0*/  ISETP.LT.AND P4, PT, R81.reuse, UR11, !P0 ;  /* 0x0000000b51007c0c */ /* 0x040fe2000c781270 */
[----:B------:R-:W-:Y:S01]  /*4ae0*/  IMAD R81, R81, R20, RZ ;  /* 0x0000001451517224 */ /* 0x000fe200078e02ff */
[----:B------:R-:W-:-:S02]  /*4af0*/  LEA.HI.X.SX32 R3, R83, R22, 0x1, P5 ;  /* 0x0000001653037211 */ /* 0x000fc400028f0eff */
[----:B0-----:R-:W-:Y:S02]  /*4b00*/  PRMT R25, R4, 0x7773, RZ ;  /* 0x0000777304197816 */ /* 0x001fe400000000ff */
[----:B------:R-:W-:Y:S02]  /*4b10*/  ISETP.LT.AND P5, PT, R80, UR11, !P0 ;  /* 0x0000000b50007c0c */ /* 0x000fe4000c7a1270 */
[----:B-1----:R-:W-:Y:S01]  /*4b20*/  PRMT R29, R5, 0x7770, RZ ;  /* 0x00007770051d7816 */ /* 0x002fe200000000ff */
[----:B------:R0:W-:Y:S01]  /*4b30*/  @P2 STG.E.U8 desc[UR16][R2.64], R25 ;  /* 0x0000001902002986 */ /* 0x0001e2000c101110 */
[----:B------:R-:W-:Y:S01]  /*4b40*/  IADD3 R8, P2, PT, R81, R0, RZ ;  /* 0x0000000051087210 */ /* 0x000fe20007f5e0ff */
[----:B--2---:R-:W-:Y:S01]  /*4b50*/  IMAD R15, R78, R20, RZ ;  /* 0x000000144e0f7224 */ /* 0x004fe200078e02ff */
[----:B------:R-:W-:Y:S01]  /*4b60*/  PRMT R27, R5, 0x7771, RZ ;  /* 0x00007771051b7816 */ /* 0x000fe200000000ff */
[----:B------:R1:W-:Y:S01]  /*4b70*/  @P3 STG.E.U8 desc[UR16][R10.64], R29 ;  /* 0x0000001d0a003986 */ /* 0x0003e2000c101110 */
[----:B------:R-:W-:-:S02]  /*4b80*/  LEA.HI.X.SX32 R9, R81, R22, 0x1, P2 ;  /* 0x0000001651097211 */ /* 0x000fc400010f0eff */
[C---:B------:R-:W-:Y:S01]  /*4b90*/  ISETP.LT.AND P3, PT, R79.reuse, UR11, !P0 ;  /* 0x0000000b4f007c0c */ /* 0x040fe2000c761270 */
[----:B------:R-:W-:Y:S01]  /*4ba0*/  IMAD R79, R79, R20, RZ ;  /* 0x000000144f4f7224 */ /* 0x000fe200078e02ff */
[----:B------:R-:W-:Y:S01]  /*4bb0*/  ISETP.LT.AND P2, PT, R78, UR11, !P0 ;  /* 0x0000000b4e007c0c */ /* 0x000fe2000c741270 */
[----:B------:R2:W-:Y:S01]  /*4bc0*/  @P4 STG.E.U8 desc[UR16][R8.64], R27 ;  /* 0x0000001b08004986 */ /* 0x0005e2000c101110 */
[-C--:B------:R-:W-:Y:S02]  /*4bd0*/  IADD3 R14, P6, PT, R15, R0.reuse, RZ ;  /* 0x000000000f0e7210 */ /* 0x080fe40007fde0ff */
[----:B0-----:R-:W-:Y:S02]  /*4be0*/  PRMT R25, R5, 0x7772, RZ ;  /* 0x0000777205197816 */ /* 0x001fe400000000ff */
[----:B------:R-:W-:Y:S01]  /*4bf0*/  IADD3 R2, P4, PT, R79, R0, RZ ;  /* 0x000000004f027210 */ /* 0x000fe20007f9e0ff */
[----:B-1----:R-:W-:Y:S01]  /*4c00*/  IMAD R11, R76, R20, RZ ;  /* 0x000000144c0b7224 */ /* 0x002fe200078e02ff */
[----:B------:R-:W-:Y:S01]  /*4c10*/  LEA.HI.X.SX32 R15, R15, R22, 0x1, P6 ;  /* 0x000000160f0f7211 */ /* 0x000fe200030f0eff */
[----:B------:R0:W-:Y:S01]  /*4c20*/  @P5 STG.E.U8 desc[UR16][R12.64], R25 ;  /* 0x000000190c005986 */ /* 0x0001e2000c101110 */
[C---:B------:R-:W-:Y:S01]  /*4c30*/  ISETP.LT.AND P5, PT, R77.reuse, UR11, !P0 ;  /* 0x0000000b4d007c0c */ /* 0x040fe2000c7a1270 */
[----:B------:R-:W-:Y:S01]  /*4c40*/  IMAD R77, R77, R20, RZ ;  /* 0x000000144d4d7224 */ /* 0x000fe200078e02ff */
[----:B------:R-:W-:-:S02]  /*4c50*/  LEA.HI.X.SX32 R3, R79, R22, 0x1, P4 ;  /* 0x000000164f037211 */ /* 0x000fc400020f0eff */
[----:B------:R-:W-:Y:S02]  /*4c60*/  ISETP.LT.AND P4, PT, R76, UR11, !P0 ;  /* 0x0000000b4c007c0c */ /* 0x000fe4000c781270 */
[----:B------:R-:W-:Y:S02]  /*4c70*/  IADD3 R4, P6, PT, R77, R0, RZ ;  /* 0x000000004d047210 */ /* 0x000fe40007fde0ff */
[----:B------:R-:W-:Y:S02]  /*4c80*/  PRMT R31, R5, 0x7773, RZ ;  /* 0x00007773051f7816 */ /* 0x000fe400000000ff */
[----:B--2---:R-:W-:Y:S02]  /*4c90*/  PRMT R27, R6, 0x7770, RZ ;  /* 0x00007770061b7816 */ /* 0x004fe400000000ff */
[----:B------:R-:W-:Y:S01]  /*4ca0*/  LEA.HI.X.SX32 R5, R77, R22, 0x1, P6 ;  /* 0x000000164d057211 */ /* 0x000fe200030f0eff */
[----:B------:R-:W-:Y:S01]  /*4cb0*/  @P3 STG.E.U8 desc[UR16][R2.64], R31 ;  /* 0x0000001f02003986 */ /* 0x000fe2000c101110 */
[----:B0-----:R-:W-:-:S02]  /*4cc0*/  IADD3 R12, P6, PT, R11, R0, RZ ;  /* 0x000000000b0c7210 */ /* 0x001fc40007fde0ff */
[----:B------:R-:W-:Y:S01]  /*4cd0*/  LOP3.LUT R8, R69, 0x20, RZ, 0xfc, !PT ;  /* 0x0000002045087812 */ /* 0x000fe200078efcff */
[----:B------:R0:W-:Y:S01]  /*4ce0*/  @P2 STG.E.U8 desc[UR16][R14.64], R27 ;  /* 0x0000001b0e002986 */ /* 0x0001e2000c101110 */
[C---:B------:R-:W-:Y:S02]  /*4cf0*/  PRMT R29, R6.reuse, 0x7771, RZ ;  /* 0x00007771061d7816 */ /* 0x040fe400000000ff */
[----:B------:R-:W-:Y:S02]  /*4d00*/  LEA.HI.X.SX32 R13, R11, R22, 0x1, P6 ;  /* 0x000000160b0d7211 */ /* 0x000fe400030f0eff */
[C---:B------:R-:W-:Y:S01]  /*4d10*/  ISETP.LT.AND P2, PT, R75.reuse, UR11, !P0 ;  /* 0x0000000b4b007c0c */ /* 0x040fe2000c741270 */
[----:B------:R-:W-:Y:S01]  /*4d20*/  IMAD R75, R75, R20, RZ ;  /* 0x000000144b4b7224 */ /* 0x000fe200078e02ff */
[----:B------:R-:W-:Y:S01]  /*4d30*/  PRMT R25, R6, 0x7772, RZ ;  /* 0x0000777206197816 */ /* 0x000fe200000000ff */
[----:B------:R1:W-:Y:S01]  /*4d40*/  @P5 STG.E.U8 desc[UR16][R4.64], R29 ;  /* 0x0000001d04005986 */ /* 0x0003e2000c101110 */
[----:B------:R-:W-:-:S02]  /*4d50*/  ISETP.LT.AND P3, PT, R8, UR11, !P0 ;  /* 0x0000000b08007c0c */ /* 0x000fc4000c761270 */
[C---:B------:R-:W-:Y:S01]  /*4d60*/  ISETP.LT.AND P6, PT, R74.reuse, UR11, !P0 ;  /* 0x0000000b4a007c0c */ /* 0x040fe2000c7c1270 */
[----:B------:R-:W2:Y:S01]  /*4d70*/  LDS.128 R8, [R21+UR15] ;  /* 0x0000000f15087984 */ /* 0x000ea20008000c00 */
[----:B0-----:R-:W-:Y:S01]  /*4d80*/  IMAD R15, R74, R20, RZ ;  /* 0x000000144a0f7224 */ /* 0x001fe200078e02ff */
[----:B------:R-:W-:Y:S02]  /*4d90*/  PRMT R27, R6, 0x7773, RZ ;  /* 0x00007773061b7816 */ /* 0x000fe400000000ff */
[----:B------:R0:W-:Y:S01]  /*4da0*/  @P4 STG.E.U8 desc[UR16][R12.64], R25 ;  /* 0x000000190c004986 */ /* 0x0001e2000c101110 */
[-C--:B------:R-:W-:Y:S02]  /*4db0*/  IADD3 R2, P4, PT, R75, R0.reuse, RZ ;  /* 0x000000004b027210 */ /* 0x080fe40007f9e0ff */
[----:B------:R-:W-:Y:S02]  /*4dc0*/  IADD3 R14, P5, PT, R15, R0, RZ ;  /* 0x000000000f0e7210 */ /* 0x000fe40007fbe0ff */
[----:B------:R-:W-:-:S02]  /*4dd0*/  LEA.HI.X.SX32 R3, R75, R22, 0x1, P4 ;  /* 0x000000164b037211 */ /* 0x000fc400020f0eff */
[C---:B------:R-:W-:Y:S01]  /*4de0*/  ISETP.LT.AND P4, PT, R73.reuse, UR11, !P0 ;  /* 0x0000000b49007c0c */ /* 0x040fe2000c781270 */
[----:B------:R-:W-:Y:S01]  /*4df0*/  IMAD R73, R73, R20, RZ ;  /* 0x0000001449497224 */ /* 0x000fe200078e02ff */
[----:B------:R-:W-:Y:S01]  /*4e00*/  LEA.HI.X.SX32 R15, R15, R22, 0x1, P5 ;  /* 0x000000160f0f7211 */ /* 0x000fe200028f0eff */
[----:B------:R3:W-:Y:S01]  /*4e10*/  @P2 STG.E.U8 desc[UR16][R2.64], R27 ;  /* 0x0000001b02002986 */ /* 0x0007e2000c101110 */
[----:B-1----:R-:W-:Y:S01]  /*4e20*/  PRMT R29, R7, 0x7770, RZ ;  /* 0x00007770071d7816 */ /* 0x002fe200000000ff */
[----:B0-----:R-:W-:Y:S01]  /*4e30*/  IMAD R13, R72, R20, RZ ;  /* 0x00000014480d7224 */ /* 0x001fe200078e02ff */
[----:B------:R-:W-:Y:S02]  /*4e40*/  IADD3 R4, P2, PT, R73, R0, RZ ;  /* 0x0000000049047210 */ /* 0x000fe40007f5e0ff */
[----:B------:R-:W-:Y:S01]  /*4e50*/  PRMT R25, R7, 0x7771, RZ ;  /* 0x0000777107197816 */ /* 0x000fe200000000ff */
[----:B------:R-:W-:Y:S01]  /*4e60*/  @P6 STG.E.U8 desc[UR16][R14.64], R29 ;  /* 0x0000001d0e006986 */ /* 0x000fe2000c101110 */
[----:B------:R-:W-:-:S02]  /*4e70*/  LEA.HI.X.SX32 R5, R73, R22, 0x1, P2 ;  /* 0x0000001649057211 */ /* 0x000fc400010f0eff */
[----:B------:R-:W-:Y:S02]  /*4e80*/  ISETP.LT.AND P5, PT, R72, UR11, !P0 ;  /* 0x0000000b48007c0c */ /* 0x000fe4000c7a1270 */
[----:B------:R-:W-:Y:S01]  /*4e90*/  LOP3.LUT R6, R69, 0x22, RZ, 0xfc, !PT ;  /* 0x0000002245067812 */ /* 0x000fe200078efcff */
[----:B------:R0:W-:Y:S01]  /*4ea0*/  @P4 STG.E.U8 desc[UR16][R4.64], R25 ;  /* 0x0000001904004986 */ /* 0x0001e2000c101110 */
[C---:B------:R-:W-:Y:S01]  /*4eb0*/  ISETP.LT.AND P4, PT, R71.reuse, UR11, !P0 ;  /* 0x0000000b47007c0c */ /* 0x040fe2000c781270 */
[----:B------:R-:W-:Y:S01]  /*4ec0*/  IMAD R71, R71, R20, RZ ;  /* 0x0000001447477224 */ /* 0x000fe200078e02ff */
[----:B---3--:R-:W-:Y:S02]  /*4ed0*/  IADD3 R2, P6, PT, R13, R0, RZ ;  /* 0x000000000d027210 */ /* 0x008fe40007fde0ff */
[----:B------:R-:W-:Y:S02]  /*4ee0*/  PRMT R27, R7, 0x7772, RZ ;  /* 0x00007772071b7816 */ /* 0x000fe400000000ff */
[----:B------:R-:W-:-:S02]  /*4ef0*/  LEA.HI.X.SX32 R3, R13, R22, 0x1, P6 ;  /* 0x000000160d037211 */ /* 0x000fc400030f0eff */
[----:B------:R-:W-:Y:S02]  /*4f00*/  IADD3 R12, P6, PT, R71, R0, RZ ;  /* 0x00000000470c7210 */ /* 0x000fe40007fde0ff */
[----:B------:R-:W-:Y:S01]  /*4f10*/  ISETP.LT.AND P2, PT, R6, UR11, !P0 ;  /* 0x0000000b06007c0c */ /* 0x000fe2000c741270 */
[----:B------:R1:W-:Y:S01]  /*4f20*/  @P5 STG.E.U8 desc[UR16][R2.64], R27 ;  /* 0x0000001b02005986 */ /* 0x0003e2000c101110 */
[----:B------:R-:W-:Y:S02]  /*4f30*/  LOP3.LUT R6, R69, 0x24, RZ, 0xfc, !PT ;  /* 0x0000002445067812 */ /* 0x000fe400078efcff */
[----:B------:R-:W-:Y:S02]  /*4f40*/  LEA.HI.X.SX32 R13, R71, R22, 0x1, P6 ;  /* 0x00000016470d7211 */ /* 0x000fe400030f0eff */
[----:B0-----:R-:W-:Y:S01]  /*4f50*/  PRMT R25, R7, 0x7773, RZ ;  /* 0x0000777307197816 */ /* 0x001fe200000000ff */
[----:B------:R-:W-:Y:S01]  /*4f60*/  IMAD R7, R20, 0x2, R23 ;  /* 0x0000000214077824 */ /* 0x000fe200078e0217 */
[----:B------:R-:W-:-:S02]  /*4f70*/  IADD3 R4, P6, PT, R23, R0, RZ ;  /* 0x0000000017047210 */ /* 0x000fc40007fde0ff */
[----:B------:R-:W-:Y:S01]  /*4f80*/  ISETP.LT.AND P5, PT, R6, UR11, !P0 ;  /* 0x0000000b06007c0c */ /* 0x000fe2000c7a1270 */
[----:B------:R0:W-:Y:S01]  /*4f90*/  @P4 STG.E.U8 desc[UR16][R12.64], R25 ;  /* 0x000000190c004986 */ /* 0x0001e2000c101110 */
[----:B------:R-:W-:Y:S01]  /*4fa0*/  LOP3.LUT R6, R69, 0x26, RZ, 0xfc, !PT ;  /* 0x0000002645067812 */ /* 0x000fe200078efcff */
[----:B------:R-:W-:Y:S01]  /*4fb0*/  IMAD R15, R20, 0x2, R7 ;  /* 0x00000002140f7824 */ /* 0x000fe200078e0207 */
[----:B------:R-:W-:Y:S02]  /*4fc0*/  LEA.HI.X.SX32 R5, R23, R22, 0x1, P6 ;  /* 0x0000001617057211 */ /* 0x000fe400030f0eff */
[----:B--2---:R-:W-:Y:S02]  /*4fd0*/  PRMT R23, R8, 0x7770, RZ ;  /* 0x0000777008177816 */ /* 0x004fe400000000ff */
[----:B-1----:R-:W-:Y:S02]  /*4fe0*/  IADD3 R2, P6, PT, R7, R0, RZ ;  /* 0x0000000007027210 */ /* 0x002fe40007fde0ff */
[----:B------:R-:W-:Y:S01]  /*4ff0*/  ISETP.LT.AND P4, PT, R6, UR11, !P0 ;  /* 0x0000000b06007c0c */ /* 0x000fe2000c781270 */
[----:B------:R1:W-:Y:S01]  /*5000*/  @P3 STG.E.U8 desc[UR16][R4.64], R23 ;  /* 0x0000001704003986 */ /* 0x0003e2000c101110 */
[----:B------:R-:W-:Y:S01]  /*5010*/  LOP3.LUT R6, R69, 0x28, RZ, 0xfc, !PT ;  /* 0x0000002845067812 */ /* 0x000fe200078efcff */
[----:B0-----:R-:W-:Y:S01]  /*5020*/  IMAD R13, R20, 0x2, R15 ;  /* 0x00000002140d7824 */ /* 0x001fe200078e020f */
[----:B------:R-:W-:-:S02]  /*5030*/  LEA.HI.X.SX32 R3, R7, R22, 0x1, P6 ;  /* 0x0000001607037211 */ /* 0x000fc400030f0eff */
[----:B------:R-:W-:Y:S02]  /*5040*/  PRMT R27, R8, 0x7771, RZ ;  /* 0x00007771081b7816 */ /* 0x000fe400000000ff */
[----:B------:R-:W-:Y:S02]  /*5050*/  ISETP.LT.AND P3, PT, R6, UR11, !P0 ;  /* 0x0000000b06007c0c */ /* 0x000fe4000c761270 */
[----:B------:R-:W-:Y:S01]  /*5060*/  LOP3.LUT R7, R69, 0x2a, RZ, 0xfc, !PT ;  /* 0x0000002a45077812 */ /* 0x000fe200078efcff */
[----:B------:R0:W-:Y:S01]  /*5070*/  @P2 STG.E.U8 desc[UR16][R2.64], R27 ;  /* 0x0000001b02002986 */ /* 0x0001e2000c101110 */
[----:B------:R-:W-:Y:S02]  /*5080*/  IADD3 R6, P6, PT, R15, R0, RZ ;  /* 0x000000000f067210 */ /* 0x000fe40007fde0ff */
[----:B------:R-:W-:Y:S02]  /*5090*/  ISETP.LT.AND P2, PT, R7, UR11, !P0 ;  /* 0x0000000b07007c0c */ /* 0x000fe4000c741270 */
[----:B------:R-:W-:Y:S01]  /*50a0*/  LEA.HI.X.SX32 R7, R15, R22, 0x1, P6 ;  /* 0x000000160f077211 */ /* 0x000fe200030f0eff */
[----:B------:R-:W-:Y:S01]  /*50b0*/  IMAD R15, R20, 0x2, R13 ;  /* 0x00000002140f7824 */ /* 0x000fe200078e020d */
[----:B-1----:R-:W-:-:S02]  /*50c0*/  IADD3 R4, P6, PT, R13, R0, RZ ;  /* 0x000000000d047210 */ /* 0x002fc40007fde0ff */
[----:B------:R-:W-:Y:S02]  /*50d0*/  PRMT R25, R8, 0x7772, RZ ;  /* 0x0000777208197816 */ /* 0x000fe400000000ff */
[----:B------:R-:W-:Y:S01]  /*50e0*/  LEA.HI.X.SX32 R5, R13, R22, 0x1, P6 ;  /* 0x000000160d057211 */ /* 0x000fe200030f0eff */
[----:B------:R-:W-:Y:S01]  /*50f0*/  IMAD R13, R20, 0x2, R15 ;  /* 0x00000002140d7824 */ /* 0x000fe200078e020f */
[----:B------:R-:W-:Y:S01]  /*5100*/  LOP3.LUT R12, R69, 0x2c, RZ, 0xfc, !PT ;  /* 0x0000002c450c7812 */ /* 0x000fe200078efcff */
[----:B------:R1:W-:Y:S01]  /*5110*/  @P5 STG.E.U8 desc[UR16][R6.64], R25 ;  /* 0x0000001906005986 */ /* 0x0003e2000c101110 */
[----:B0-----:R-:W-:Y:S02]  /*5120*/  IADD3 R2, P6, PT, R15, R0, RZ ;  /* 0x000000000f027210 */ /* 0x001fe40007fde0ff */
[----:B------:R-:W-:Y:S02]  /*5130*/  PRMT R23, R8, 0x7773, RZ ;  /* 0x0000777308177816 */ /* 0x000fe400000000ff */
[----:B------:R-:W-:-:S02]  /*5140*/  ISETP.LT.AND P5, PT, R12, UR11, !P0 ;  /* 0x0000000b0c007c0c */ /* 0x000fc4000c7a1270 */
[----:B------:R-:W-:Y:S01]  /*5150*/  LEA.HI.X.SX32 R3, R15, R22, 0x1, P6 ;  /* 0x000000160f037211 */ /* 0x000fe200030f0eff */
[----:B------:R0:W-:Y:S01]  /*5160*/  @P4 STG.E.U8 desc[UR16][R4.64], R23 ;  /* 0x0000001704004986 */ /* 0x0001e2000c101110 */
[----:B------:R-:W-:Y:S02]  /*5170*/  IADD3 R12, P6, PT, R13, R0, RZ ;  /* 0x000000000d0c7210 */ /* 0x000fe40007fde0ff */
[----:B------:R-:W-:Y:S01]  /*5180*/  LOP3.LUT R8, R69, 0x2e, RZ, 0xfc, !PT ;  /* 0x0000002e45087812 */ /* 0x000fe200078efcff */
[C---:B-1----:R-:W-:Y:S01]  /*5190*/  IMAD R7, R20.reuse, 0x2, R13 ;  /* 0x0000000214077824 */ /* 0x042fe200078e020d */
[----:B------:R-:W-:Y:S02]  /*51a0*/  PRMT R27, R9, 0x7770, RZ ;  /* 0x00007770091b7816 */ /* 0x000fe400000000ff */
[----:B------:R-:W-:Y:S01]  /*51b0*/  LEA.HI.X.SX32 R13, R13, R22, 0x1, P6 ;  /* 0x000000160d0d7211 */ /* 0x000fe200030f0eff */
[----:B------:R-:W-:Y:S01]  /*51c0*/  IMAD R15, R20, 0x2, R7 ;  /* 0x00000002140f7824 */ /* 0x000fe200078e0207 */
[----:B------:R-:W-:Y:S01]  /*51d0*/  PRMT R25, R9, 0x7771, RZ ;  /* 0x0000777109197816 */ /* 0x000fe200000000ff */
[----:B------:R1:W-:Y:S01]  /*51e0*/  @P3 STG.E.U8 desc[UR16][R2.64], R27 ;  /* 0x0000001b02003986 */ /* 0x0003e2000c101110 */
[----:B------:R-:W-:-:S02]  /*51f0*/  LOP3.LUT R6, R69, 0x32, RZ, 0xfc, !PT ;  /* 0x0000003245067812 */ /* 0x000fc400078efcff */
[----:B0-----:R-:W-:Y:S01]  /*5200*/  IADD3 R4, P6, PT, R7, R0, RZ ;  /* 0x0000000007047210 */ /* 0x001fe20007fde0ff */
[----:B------:R0:W-:Y:S01]  /*5210*/  @P2 STG.E.U8 desc[UR16][R12.64], R25 ;  /* 0x000000190c002986 */ /* 0x0001e2000c101110 */
[----:B------:R-:W-:Y:S02]  /*5220*/  ISETP.LT.AND P4, PT, R8, UR11, !P0 ;  /* 0x0000000b08007c0c */ /* 0x000fe4000c781270 */
[----:B------:R-:W-:Y:S02]  /*5230*/  LOP3.LUT R8, R69, 0x30, RZ, 0xfc, !PT ;  /* 0x0000003045087812 */ /* 0x000fe400078efcff */
[----:B------:R-:W-:Y:S01]  /*5240*/  LEA.HI.X.SX32 R5, R7, R22, 0x1, P6 ;  /* 0x0000001607057211 */ /* 0x000fe200030f0eff */
[----:B------:R-:W-:Y:S01]  /*5250*/  IMAD R7, R20, 0x2, R15 ;  /* 0x0000000214077824 */ /* 0x000fe200078e020f */
[----:B------:R-:W-:Y:S02]  /*5260*/  PRMT R23, R9, 0x7772, RZ ;  /* 0x0000777209177816 */ /* 0x000fe400000000ff */
[----:B------:R-:W-:-:S02]  /*5270*/  ISETP.LT.AND P2, PT, R6, UR11, !P0 ;  /* 0x0000000b06007c0c */ /* 0x000fc4000c741270 */
[----:B-1----:R-:W-:Y:S01]  /*5280*/  IADD3 R2, P6, PT, R15, R0, RZ ;  /* 0x000000000f027210 */ /* 0x002fe20007fde0ff */
[----:B------:R1:W-:Y:S01]  /*5290*/  @P5 STG.E.U8 desc[UR16][R4.64], R23 ;  /* 0x0000001704005986 */ /* 0x0003e2000c101110 */
[----:B------:R-:W-:Y:S02]  /*52a0*/  LOP3.LUT R6, R69, 0x34, RZ, 0xfc, !PT ;  /* 0x0000003445067812 */ /* 0x000fe400078efcff */
[----:B------:R-:W-:Y:S02]  /*52b0*/  ISETP.LT.AND P3, PT, R8, UR11, !P0 ;  /* 0x0000000b08007c0c */ /* 0x000fe4000c761270 */
[----:B------:R-:W-:Y:S02]  /*52c0*/  LEA.HI.X.SX32 R3, R15, R22, 0x1, P6 ;  /* 0x000000160f037211 */ /* 0x000fe400030f0eff */
[----:B------:R-:W-:Y:S01]  /*52d0*/  PRMT R15, R9, 0x7773, RZ ;  /* 0x00007773090f7816 */ /* 0x000fe200000000ff */
[----:B------:R-:W-:Y:S01]  /*52e0*/  IMAD R9, R20, 0x2, R7 ;  /* 0x0000000214097824 */ /* 0x000fe200078e0207 */
[----:B------:R-:W-:-:S02]  /*52f0*/  ISETP.LT.AND P5, PT, R6, UR11, !P0 ;  /* 0x0000000b06007c0c */ /* 0x000fc4000c7a1270 */
[----:B------:R-:W-:Y:S01]  /*5300*/  IADD3 R6, P6, PT, R7, R0, RZ ;  /* 0x0000000007067210 */ /* 0x000fe20007fde0ff */
[----:B------:R2:W-:Y:S01]  /*5310*/  @P4 STG.E.U8 desc[UR16][R2.64], R15 ;  /* 0x0000000f02004986 */ /* 0x0005e2000c101110 */
[----:B------:R-:W-:Y:S01]  /*5320*/  LOP3.LUT R8, R69, 0x36, RZ, 0xfc, !PT ;  /* 0x0000003645087812 */ /* 0x000fe200078efcff */
[----:B0-----:R-:W-:Y:S01]  /*5330*/  IMAD R13, R20, 0x2, R9 ;  /* 0x00000002140d7824 */ /* 0x001fe200078e0209 */
[----:B------:R-:W-:Y:S02]  /*5340*/  LEA.HI.X.SX32 R7, R7, R22, 0x1, P6 ;  /* 0x0000001607077211 */ /* 0x000fe400030f0eff */
[----:B------:R-:W-:Y:S02]  /*5350*/  PRMT R25, R10, 0x7770, RZ ;  /* 0x000077700a197816 */ /* 0x000fe400000000ff */
[----:B------:R-:W-:Y:S02]  /*5360*/  ISETP.LT.AND P4, PT, R8, UR11, !P0 ;  /* 0x0000000b08007c0c */ /* 0x000fe4000c781270 */
[----:B-1----:R-:W-:Y:S01]  /*5370*/  IADD3 R4, P6, PT, R9, R0, RZ ;  /* 0x0000000009047210 */ /* 0x002fe20007fde0ff */
[----:B------:R0:W-:Y:S01]  /*5380*/  @P3 STG.E.U8 desc[UR16][R6.64], R25 ;  /* 0x0000001906003986 */ /* 0x0001e2000c101110 */
[----:B------:R-:W-:-:S02]  /*5390*/  LOP3.LUT R8, R69, 0x38, RZ, 0xfc, !PT ;  /* 0x0000003845087812 */ /* 0x000fc400078efcff */
[----:B------:R-:W-:Y:S01]  /*53a0*/  LEA.HI.X.SX32 R5, R9, R22, 0x1, P6 ;  /* 0x0000001609057211 */ /* 0x000fe200030f0eff */
[----:B------:R-:W-:Y:S01]  /*53b0*/  IMAD R9, R20, 0x2, R13 ;  /* 0x0000000214097824 */ /* 0x000fe200078e020d */
[----:B------:R-:W-:Y:S02]  /*53c0*/  PRMT R23, R10, 0x7771, RZ ;  /* 0x000077710a177816 */ /* 0x000fe400000000ff */
[----:B------:R-:W-:Y:S02]  /*53d0*/  ISETP.LT.AND P3, PT, R8, UR11, !P0 ;  /* 0x0000000b08007c0c */ /* 0x000fe4000c761270 */
[----:B--2---:R-:W-:Y:S01]  /*53e0*/  IADD3 R2, P6, PT, R13, R0, RZ ;  /* 0x000000000d027210 */ /* 0x004fe20007fde0ff */
[----:B------:R1:W-:Y:S01]  /*53f0*/  @P2 STG.E.U8 desc[UR16][R4.64], R23 ;  /* 0x0000001704002986 */ /* 0x0003e2000c101110 */
[----:B------:R-:W-:Y:S01]  /*5400*/  LOP3.LUT R8, R69, 0x3a, RZ, 0xfc, !PT ;  /* 0x0000003a45087812 */ /* 0x000fe200078efcff */
[----:B0-----:R-:W-:Y:S01]  /*5410*/  IMAD R7, R20, 0x2, R9 ;  /* 0x0000000214077824 */ /* 0x001fe200078e0209 */
[----:B------:R-:W-:-:S02]  /*5420*/  LEA.HI.X.SX32 R3, R13, R22, 0x1, P6 ;  /* 0x000000160d037211 */ /* 0x000fc400030f0eff */
[----:B------:R-:W-:Y:S01]  /*5430*/  ISETP.LT.AND P2, PT, R8, UR11, !P0 ;  /* 0x0000000b08007c0c */ /* 0x000fe2000c741270 */
[----:B------:R-:W-:Y:S01]  /*5440*/  IMAD R13, R20, 0x2, R7 ;  /* 0x00000002140d7824 */ /* 0x000fe200078e0207 */
[C---:B------:R-:W-:Y:S02]  /*5450*/  IADD3 R8, P6, PT, R9.reuse, R0, RZ ;  /* 0x0000000009087210 */ /* 0x040fe40007fde0ff */
[C---:B------:R-:W-:Y:S02]  /*5460*/  PRMT R15, R10.reuse, 0x7772, RZ ;  /* 0x000077720a0f7816 */ /* 0x040fe400000000ff */
[----:B------:R-:W-:Y:S02]  /*5470*/  LEA.HI.X.SX32 R9, R9, R22, 0x1, P6 ;  /* 0x0000001609097211 */ /* 0x000fe400030f0eff */
[----:B------:R-:W-:Y:S01]  /*5480*/  PRMT R27, R10, 0x7773, RZ ;  /* 0x000077730a1b7816 */ /* 0x000fe200000000ff */
[----:B------:R0:W-:Y:S01]  /*5490*/  @P5 STG.E.U8 desc[UR16][R2.64], R15 ;  /* 0x0000000f02005986 */ /* 0x0001e2000c101110 */
[----:B-1----:R-:W-:-:S02]  /*54a0*/  IADD3 R4, P6, PT, R7, R0, RZ ;  /* 0x0000000007047210 */ /* 0x002fc40007fde0ff */
[----:B------:R-:W-:Y:S01]  /*54b0*/  LOP3.LUT R6, R69, 0x3e, RZ, 0xfc, !PT ;  /* 0x0000003e45067812 */ /* 0x000fe200078efcff */
[----:B------:R-:W-:Y:S01]  /*54c0*/  @P4 STG.E.U8 desc[UR16][R8.64], R27 ;  /* 0x0000001b08004986 */ /* 0x000fe2000c101110 */
[----:B------:R-:W-:Y:S02]  /*54d0*/  LEA.HI.X.SX32 R5, R7, R22, 0x1, P6 ;  /* 0x0000001607057211 */ /* 0x000fe400030f0eff */
[----:B------:R-:W-:Y:S02]  /*54e0*/  PRMT R25, R11, 0x7770, RZ ;  /* 0x000077700b197816 */ /* 0x000fe400000000ff */
[----:B------:R-:W-:Y:S02]  /*54f0*/  ISETP.LT.AND P4, PT, R6, UR11, !P0 ;  /* 0x0000000b06007c0c */ /* 0x000fe4000c781270 */
[----:B------:R-:W-:Y:S01]  /*5500*/  LOP3.LUT R12, R69, 0x3c, RZ, 0xfc, !PT ;  /* 0x0000003c450c7812 */ /* 0x000fe200078efcff */
[----:B0-----:R-:W-:Y:S01]  /*5510*/  IMAD R15, R20, 0x2, R13 ;  /* 0x00000002140f7824 */ /* 0x001fe200078e020d */
[----:B------:R-:W-:Y:S01]  /*5520*/  IADD3 R2, P6, PT, R13, R0, RZ ;  /* 0x000000000d027210 */ /* 0x000fe20007fde0ff */
[----:B------:R0:W-:Y:S01]  /*5530*/  @P3 STG.E.U8 desc[UR16][R4.64], R25 ;  /* 0x0000001904003986 */ /* 0x0001e2000c101110 */
[----:B------:R-:W-:-:S02]  /*5540*/  LOP3.LUT R6, R69, 0x40, RZ, 0xfc, !PT ;  /* 0x0000004045067812 */ /* 0x000fc400078efcff */
[----:B------:R-:W-:Y:S02]  /*5550*/  ISETP.LT.AND P5, PT, R12, UR11, !P0 ;  /* 0x0000000b0c007c0c */ /* 0x000fe4000c7a1270 */
[----:B------:R-:W-:Y:S02]  /*5560*/  LEA.HI.X.SX32 R3, R13, R22, 0x1, P6 ;  /* 0x000000160d037211 */ /* 0x000fe400030f0eff */
[----:B------:R-:W-:Y:S02]  /*5570*/  ISETP.LT.AND P3, PT, R6, UR11, !P0 ;  /* 0x0000000b06007c0c */ /* 0x000fe4000c761270 */
[----:B------:R-:W-:Y:S02]  /*5580*/  IADD3 R6, P6, PT, R15, R0, RZ ;  /* 0x000000000f067210 */ /* 0x000fe40007fde0ff */
[----:B------:R-:W-:Y:S02]  /*5590*/  PRMT R23, R11, 0x7771, RZ ;  /* 0x000077710b177816 */ /* 0x000fe400000000ff */
[----:B------:R-:W-:Y:S01]  /*55a0*/  LEA.HI.X.SX32 R7, R15, R22, 0x1, P6 ;  /* 0x000000160f077211 */ /* 0x000fe200030f0eff */
[C---:B------:R-:W-:Y:S01]  /*55b0*/  IMAD R15, R20.reuse, 0x2, R15 ;  /* 0x00000002140f7824 */ /* 0x040fe200078e020f */
[----:B------:R-:W-:Y:S01]  /*55c0*/  PRMT R13, R11, 0x7772, RZ ;  /* 0x000077720b0d7816 */ /* 0x000fe200000000ff */
[----:B------:R1:W-:Y:S01]  /*55d0*/  @P2 STG.E.U8 desc[UR16][R2.64], R23 ;  /* 0x0000001702002986 */ /* 0x0003e2000c101110 */
[----:B0-----:R-:W-:Y:S01]  /*55e0*/  LOP3.LUT R5, R69, 0x44, RZ, 0xfc, !PT ;  /* 0x0000004445057812 */ /* 0x001fe200078efcff */
[----:B------:R-:W-:Y:S01]  /*55f0*/  IMAD R9, R20, 0x2, R15 ;  /* 0x0000000214097824 */ /* 0x000fe200078e020f */
[----:B------:R-:W-:Y:S01]  /*5600*/  IADD3 R4, P6, PT, R15, R0, RZ ;  /* 0x000000000f047210 */ /* 0x000fe20007fde0ff */
[----:B------:R0:W-:Y:S01]  /*5610*/  @P5 STG.E.U8 desc[UR16][R6.64], R13 ;  /* 0x0000000d06005986 */ /* 0x0001e2000c101110 */
[----:B------:R-:W-:-:S02]  /*5620*/  ISETP.LT.AND P5, PT, R5, UR11, !P0 ;  /* 0x0000000b05007c0c */ /* 0x000fc4000c7a1270 */
[----:B------:R-:W-:Y:S01]  /*5630*/  PRMT R25, R11, 0x7773, RZ ;  /* 0x000077730b197816 */ /* 0x000fe200000000ff */
[----:B------:R-:W-:Y:S01]  /*5640*/  IMAD R11, R20, 0x2, R9 ;  /* 0x00000002140b7824 */ /* 0x000fe200078e0209 */
[----:B------:R-:W-:Y:S02]  /*5650*/  LEA.HI.X.SX32 R5, R15, R22, 0x1, P6 ;  /* 0x000000160f057211 */ /* 0x000fe400030f0eff */
[----:B------:R-:W-:Y:S02]  /*5660*/  LOP3.LUT R8, R69, 0x46, RZ, 0xfc, !PT ;  /* 0x0000004645087812 */ /* 0x000fe400078efcff */
[C---:B-1----:R-:W-:Y:S01]  /*5670*/  IADD3 R2, P6, PT, R9.reuse, R0, RZ ;  /* 0x0000000009027210 */ /* 0x042fe20007fde0ff */
[----:B------:R-:W-:Y:S01]  /*5680*/  @P4 STG.E.U8 desc[UR16][R4.64], R25 ;  /* 0x0000001904004986 */ /* 0x000fe2000c101110 */
[----:B------:R-:W-:Y:S01]  /*5690*/  PRMT R23, R16, 0x7770, RZ ;  /* 0x0000777010177816 */ /* 0x000fe200000000ff */
[----:B0-----:R-:W-:Y:S01]  /*56a0*/  IMAD R13, R20, 0x2, R11 ;  /* 0x00000002140d7824 */ /* 0x001fe200078e020b */
[----:B------:R-:W-:-:S02]  /*56b0*/  LEA.HI.X.SX32 R3, R9, R22, 0x1, P6 ;  /* 0x0000001609037211 */ /* 0x000fc400030f0eff */
[----:B------:R-:W-:Y:S02]  /*56c0*/  LOP3.LUT R10, R69, 0x42, RZ, 0xfc, !PT ;  /* 0x00000042450a7812 */ /* 0x000fe400078efcff */
[----:B------:R-:W-:Y:S01]  /*56d0*/  ISETP.LT.AND P4, PT, R8, UR11, !P0 ;  /* 0x0000000b08007c0c */ /* 0x000fe2000c781270 */
[----:B------:R0:W-:Y:S01]  /*56e0*/  @P3 STG.E.U8 desc[UR16][R2.64], R23 ;  /* 0x0000001702003986 */ /* 0x0001e2000c101110 */
[----:B------:R-:W-:Y:S02]  /*56f0*/  IADD3 R6, P6, PT, R11, R0, RZ ;  /* 0x000000000b067210 */ /* 0x000fe40007fde0ff */
[----:B------:R-:W-:Y:S02]  /*5700*/  LOP3.LUT R8, R69, 0x48, RZ, 0xfc, !PT ;  /* 0x0000004845087812 */ /* 0x000fe400078efcff */
[----:B------:R-:W-:Y:S02]  /*5710*/  ISETP.LT.AND P2, PT, R10, UR11, !P0 ;  /* 0x0000000b0a007c0c */ /* 0x000fe4000c741270 */
[----:B------:R-:W-:-:S02]  /*5720*/  LEA.HI.X.SX32 R7, R11, R22, 0x1, P6 ;  /* 0x000000160b077211 */ /* 0x000fc400030f0eff */
[----:B------:R-:W-:Y:S02]  /*5730*/  ISETP.LT.AND P3, PT, R8, UR11, !P0 ;  /* 0x0000000b08007c0c */ /* 0x000fe4000c761270 */
[C---:B------:R-:W-:Y:S02]  /*5740*/  IADD3 R8, P6, PT, R13.reuse, R0, RZ ;  /* 0x000000000d087210 */ /* 0x040fe40007fde0ff */
[----:B------:R-:W-:Y:S02]  /*5750*/  PRMT R15, R16, 0x7771, RZ ;  /* 0x00007771100f7816 */ /* 0x000fe400000000ff */
[----:B------:R-:W-:Y:S01]  /*5760*/  LEA.HI.X.SX32 R9, R13, R22, 0x1, P6 ;  /* 0x000000160d097211 */ /* 0x000fe200030f0eff */
[----:B------:R-:W-:Y:S01]  /*5770*/  IMAD R13, R20, 0x2, R13 ;  /* 0x00000002140d7824 */ /* 0x000fe200078e020d */
[----:B------:R-:W-:Y:S01]  /*5780*/  PRMT R11, R16, 0x7772, RZ ;  /* 0x00007772100b7816 */ /* 0x000fe200000000ff */
[----:B------:R1:W-:Y:S01]  /*5790*/  @P2 STG.E.U8 desc[UR16][R6.64], R15 ;  /* 0x0000000f06002986 */ /* 0x0003e2000c101110 */
[----:B0-----:R-:W-:Y:S01]  /*57a0*/  LOP3.LUT R3, R69, 0x4c, RZ, 0xfc, !PT ;  /* 0x0000004c45037812 */ /* 0x001fe200078efcff */
[----:B------:R-:W-:Y:S01]  /*57b0*/  IMAD R5, R20, 0x2, R13 ;  /* 0x0000000214057824 */ /* 0x000fe200078e020d */
[----:B------:R-:W-:Y:S01]  /*57c0*/  IADD3 R2, P6, PT, R13, R0, RZ ;  /* 0x000000000d027210 */ /* 0x000fe20007fde0ff */
[----:B------:R0:W-:Y:S01]  /*57d0*/  @P5 STG.E.U8 desc[UR16][R8.64], R11 ;  /* 0x0000000b08005986 */ /* 0x0001e2000c101110 */
[----:B------:R-:W-:-:S02]  /*57e0*/  ISETP.LT.AND P5, PT, R3, UR11, !P0 ;  /* 0x0000000b03007c0c */ /* 0x000fc4000c7a1270 */
[----:B------:R-:W-:Y:S02]  /*57f0*/  LEA.HI.X.SX32 R3, R13, R22, 0x1, P6 ;  /* 0x000000160d037211 */ /* 0x000fe400030f0eff */
[----:B------:R-:W-:Y:S02]  /*5800*/  IADD3 R4, P6, PT, R5, R0, RZ ;  /* 0x0000000005047210 */ /* 0x000fe40007fde0ff */
[----:B------:R-:W-:Y:S01]  /*5810*/  LOP3.LUT R10, R69, 0x4a, RZ, 0xfc, !PT ;  /* 0x0000004a450a7812 */ /* 0x000fe200078efcff */
[----:B-1----:R-:W-:Y:S01]  /*5820*/  IMAD R7, R20, 0x2, R5 ;  /* 0x0000000214077824 */ /* 0x002fe200078e0205 */
[----:B------:R-:W-:Y:S02]  /*5830*/  PRMT R15, R16, 0x7773, RZ ;  /* 0x00007773100f7816 */ /* 0x000fe400000000ff */
[----:B------:R-:W-:Y:S01]  /*5840*/  PRMT R23, R17, 0x7770, RZ ;  /* 0x0000777011177816 */ /* 0x000fe200000000ff */
[----:B0-----:R-:W-:Y:S01]  /*5850*/  IMAD R11, R20, 0x2, R7 ;  /* 0x00000002140b7824 */ /* 0x001fe200078e0207 */
[----:B------:R-:W-:Y:S01]  /*5860*/  LEA.HI.X.SX32 R5, R5, R22, 0x1, P6 ;  /* 0x0000001605057211 */ /* 0x000fe200030f0eff */
[----:B------:R0:W-:Y:S01]  /*5870*/  @P4 STG.E.U8 desc[UR16][R2.64], R15 ;  /* 0x0000000f02004986 */ /* 0x0001e2000c101110 */
[----:B------:R-:W-:-:S02]  /*5880*/  ISETP.LT.AND P2, PT, R10, UR11, !P0 ;  /* 0x0000000b0a007c0c */ /* 0x000fc4000c741270 */
[----:B------:R-:W-:Y:S01]  /*5890*/  IADD3 R6, P6, PT, R7, R0, RZ ;  /* 0x0000000007067210 */ /* 0x000fe20007fde0ff */
[----:B------:R1:W-:Y:S01]  /*58a0*/  @P3 STG.E.U8 desc[UR16][R4.64], R23 ;  /* 0x0000001704003986 */ /* 0x0003e2000c101110 */
[----:B------:R-:W-:Y:S02]  /*58b0*/  LOP3.LUT R8, R69, 0x50, RZ, 0xfc, !PT ;  /* 0x0000005045087812 */ /* 0x000fe400078efcff */
[----:B------:R-:W-:Y:S02]  /*58c0*/  LEA.HI.X.SX32 R7, R7, R22, 0x1, P6 ;  /* 0x0000001607077211 */ /* 0x000fe400030f0eff */
[----:B------:R-:W-:Y:S02]  /*58d0*/  ISETP.LT.AND P3, PT, R8, UR11, !P0 ;  /* 0x0000000b08007c0c */ /* 0x000fe4000c761270 */
[----:B------:R-:W-:Y:S02]  /*58e0*/  IADD3 R8, P6, PT, R11, R0, RZ ;  /* 0x000000000b087210 */ /* 0x000fe40007fde0ff */
[----:B------:R-:W-:-:S02]  /*58f0*/  LOP3.LUT R10, R69, 0x4e, RZ, 0xfc, !PT ;  /* 0x0000004e450a7812 */ /* 0x000fc400078efcff */
[----:B------:R-:W-:Y:S02]  /*5900*/  PRMT R13, R17, 0x7771, RZ ;  /* 0x00007771110d7816 */ /* 0x000fe400000000ff */
[----:B------:R-:W-:Y:S01]  /*5910*/  LEA.HI.X.SX32 R9, R11, R22, 0x1, P6 ;  /* 0x000000160b097211 */ /* 0x000fe200030f0eff */
[----:B------:R-:W-:Y:S01]  /*5920*/  IMAD R11, R20, 0x2, R11 ;  /* 0x00000002140b7824 */ /* 0x000fe200078e020b */
[----:B0-----:R-:W-:Y:S01]  /*5930*/  PRMT R15, R17, 0x7772, RZ ;  /* 0x00007772110f7816 */ /* 0x001fe200000000ff */
[----:B------:R0:W-:Y:S01]  /*5940*/  @P2 STG.E.U8 desc[UR16][R6.64], R13 ;  /* 0x0000000d06002986 */ /* 0x0001e2000c101110 */
[----:B------:R-:W-:Y:S01]  /*5950*/  ISETP.LT.AND P4, PT, R10, UR11, !P0 ;  /* 0x0000000b0a007c0c */ /* 0x000fe2000c781270 */
[----:B-1----:R-:W-:Y:S01]  /*5960*/  IMAD R5, R20, 0x2, R11 ;  /* 0x0000000214057824 */ /* 0x002fe200078e020b */
[----:B------:R-:W-:Y:S01]  /*5970*/  LOP3.LUT R3, R69, 0x54, RZ, 0xfc, !PT ;  /* 0x0000005445037812 */ /* 0x000fe200078efcff */
[----:B------:R1:W-:Y:S01]  /*5980*/  @P5 STG.E.U8 desc[UR16][R8.64], R15 ;  /* 0x0000000f08005986 */ /* 0x0003e2000c101110 */
[----:B------:R-:W-:-:S02]  /*5990*/  IADD3 R2, P5, PT, R11, R0, RZ ;  /* 0x000000000b027210 */ /* 0x000fc40007fbe0ff */
[----:B------:R-:W-:Y:S02]  /*59a0*/  LOP3.LUT R10, R69, 0x52, RZ, 0xfc, !PT ;  /* 0x00000052450a7812 */ /* 0x000fe400078efcff */
[----:B------:R-:W-:Y:S02]  /*59b0*/  ISETP.LT.AND P6, PT, R3, UR11, !P0 ;  /* 0x0000000b03007c0c */ /* 0x000fe4000c7c1270 */
[----:B------:R-:W-:Y:S01]  /*59c0*/  LEA.HI.X.SX32 R3, R11, R22, 0x1, P5 ;  /* 0x000000160b037211 */ /* 0x000fe200028f0eff */
[----:B0-----:R-:W-:Y:S01]  /*59d0*/  IMAD R7, R20, 0x2, R5 ;  /* 0x0000000214077824 */ /* 0x001fe200078e0205 */
[----:B------:R-:W-:Y:S02]  /*59e0*/  PRMT R17, R17, 0x7773, RZ ;  /* 0x0000777311117816 */ /* 0x000fe400000000ff */
[----:B------:R-:W-:Y:S02]  /*59f0*/  ISETP.LT.AND P2, PT, R10, UR11, !P0 ;  /* 0x0000000b0a007c0c */ /* 0x000fe4000c741270 */
[-C--:B------:R-:W-:Y:S01]  /*5a00*/  IADD3 R4, P5, PT, R5, R0.reuse, RZ ;  /* 0x0000000005047210 */ /* 0x080fe20007fbe0ff */
[----:B------:R0:W-:Y:S01]  /*5a10*/  @P4 STG.E.U8 desc[UR16][R2.64], R17 ;  /* 0x0000001102004986 */ /* 0x0001e2000c101110 */
[----:B-1----:R-:W-:-:S02]  /*5a20*/  IADD3 R8, P4, PT, R7, R0, RZ ;  /* 0x0000000007087210 */ /* 0x002fc40007f9e0ff */
[----:B------:R-:W-:Y:S02]  /*5a30*/  PRMT R13, R18, 0x7770, RZ ;  /* 0x00007770120d7816 */ /* 0x000fe400000000ff */
[-C--:B------:R-:W-:Y:S02]  /*5a40*/  LEA.HI.X.SX32 R5, R5, R22.reuse, 0x1, P5 ;  /* 0x0000001605057211 */ /* 0x080fe400028f0eff */
[----:B------:R-:W-:Y:S01]  /*5a50*/  LEA.HI.X.SX32 R9, R7, R22, 0x1, P4 ;  /* 0x0000001607097211 */ /* 0x000fe200020f0eff */
[----:B------:R-:W-:Y:S01]  /*5a60*/  IMAD R7, R20, 0x2, R7 ;  /* 0x0000000214077824 */ /* 0x000fe200078e0207 */
[----:B------:R-:W-:Y:S01]  /*5a70*/  PRMT R15, R18, 0x7771, RZ ;  /* 0x00007771120f7816 */ /* 0x000fe200000000ff */
[----:B------:R1:W-:Y:S01]  /*5a80*/  @P3 STG.E.U8 desc[UR16][R4.64], R13 ;  /* 0x0000000d04003986 */ /* 0x0003e2000c101110 */
[C---:B------:R-:W-:Y:S01]  /*5a90*/  LOP3.LUT R10, R69.reuse, 0x56, RZ, 0xfc, !PT ;  /* 0x00000056450a7812 */ /* 0x040fe200078efcff */
[----:B------:R-:W-:Y:S01]  /*5aa0*/  IMAD R11, R20, 0x2, R7 ;  /* 0x00000002140b7824 */ /* 0x000fe200078e0207 */
[----:B------:R-:W-:Y:S01]  /*5ab0*/  LOP3.LUT R6, R69, 0x5a, RZ, 0xfc, !PT ;  /* 0x0000005a45067812 */ /* 0x000fe200078efcff */
[----:B------:R2:W-:Y:S01]  /*5ac0*/  @P2 STG.E.U8 desc[UR16][R8.64], R15 ;  /* 0x0000000f08002986 */ /* 0x0005e2000c101110 */
[----:B------:R-:W-:-:S02]  /*5ad0*/  ISETP.LT.AND P5, PT, R10, UR11, !P0 ;  /* 0x0000000b0a007c0c */ /* 0x000fc4000c7a1270 */
[----:B------:R-:W-:Y:S02]  /*5ae0*/  LOP3.LUT R10, R69, 0x58, RZ, 0xfc, !PT ;  /* 0x00000058450a7812 */ /* 0x000fe400078efcff */
[C---:B0-----:R-:W-:Y:S02]  /*5af0*/  IADD3 R2, P2, PT, R7.reuse, R0, RZ ;  /* 0x0000000007027210 */ /* 0x041fe40007f5e0ff */
[----:B------:R-:W-:Y:S01]  /*5b00*/  ISETP.LT.AND P4, PT, R10, UR11, !P0 ;  /* 0x0000000b0a007c0c */ /* 0x000fe2000c781270 */
[----:B-1----:R-:W-:Y:S01]  /*5b10*/  IMAD R13, R20, 0x2, R11 ;  /* 0x00000002140d7824 */ /* 0x002fe200078e020b */
[----:B------:R-:W-:Y:S02]  /*5b20*/  LEA.HI.X.SX32 R3, R7, R22, 0x1, P2 ;  /* 0x0000001607037211 */ /* 0x000fe400010f0eff */
[----:B------:R-:W-:Y:S01]  /*5b30*/  ISETP.LT.AND P3, PT, R6, UR11, !P0 ;  /* 0x0000000b06007c0c */ /* 0x000fe2000c761270 */
[----:B--2---:R-:W-:Y:S01]  /*5b40*/  IMAD R15, R20, 0x2, R13 ;  /* 0x00000002140f7824 */ /* 0x004fe200078e020d */
[----:B------:R-:W-:Y:S01]  /*5b50*/  IADD3 R10, P2, PT, R11, R0, RZ ;  /* 0x000000000b0a7210 */ /* 0x000fe20007f5e0ff */
[----:B------:R0:W1:Y:S01]  /*5b60*/  LDS.128 R4, [R21+UR15+0x1000] ;  /* 0x0010000f15047984 */ /* 0x0000620008000c00 */
[----:B------:R-:W-:-:S02]  /*5b70*/  PRMT R25, R18, 0x7772, RZ ;  /* 0x0000777212197816 */ /* 0x000fc400000000ff */
[----:B------:R-:W-:Y:S02]  /*5b80*/  LOP3.LUT R12, R69, 0x5c, RZ, 0xfc, !PT ;  /* 0x0000005c450c7812 */ /* 0x000fe400078efcff */
[----:B------:R-:W-:Y:S01]  /*5b90*/  PRMT R17, R18, 0x7773, RZ ;  /* 0x0000777312117816 */ /* 0x000fe200000000ff */
[----:B------:R2:W-:Y:S01]  /*5ba0*/  @P6 STG.E.U8 desc[UR16][R2.64], R25 ;  /* 0x0000001902006986 */ /* 0x0005e2000c101110 */
[----:B------:R-:W-:Y:S02]  /*5bb0*/  LEA.HI.X.SX32 R11, R11, R22, 0x1, P2 ;  /* 0x000000160b0b7211 */ /* 0x000fe400010f0eff */
[----:B------:R-:W-:Y:S02]  /*5bc0*/  ISETP.LT.AND P2, PT, R12, UR11, !P0 ;  /* 0x0000000b0c007c0c */ /* 0x000fe4000c741270 */
[----:B------:R-:W-:Y:S01]  /*5bd0*/  IADD3 R8, P6, PT, R13, R0, RZ ;  /* 0x000000000d087210 */ /* 0x000fe20007fde0ff */
[----:B------:R3:W-:Y:S01]  /*5be0*/  @P5 STG.E.U8 desc[UR16][R10.64], R17 ;  /* 0x000000110a005986 */ /* 0x0007e2000c101110 */
[----:B------:R-:W-:-:S02]  /*5bf0*/  LOP3.LUT R12, R69, 0x5e, RZ, 0xfc, !PT ;  /* 0x0000005e450c7812 */ /* 0x000fc400078efcff */
[----:B------:R-:W-:Y:S02]  /*5c00*/  LEA.HI.X.SX32 R9, R13, R22, 0x1, P6 ;  /* 0x000000160d097211 */ /* 0x000fe400030f0eff */
[----:B------:R-:W-:Y:S02]  /*5c10*/  ISETP.LT.AND P5, PT, R12, UR11, !P0 ;  /* 0x0000000b0c007c0c */ /* 0x000fe4000c7a1270 */
[----:B------:R-:W-:Y:S02]  /*5c20*/  IADD3 R12, P6, PT, R15, R0, RZ ;  /* 0x000000000f0c7210 */ /* 0x000fe40007fde0ff */
[----:B------:R-:W-:Y:S02]  /*5c30*/  PRMT R23, R19, 0x7770, RZ ;  /* 0x0000777013177816 */ /* 0x000fe400000000ff */
[----:B------:R-:W-:Y:S01]  /*5c40*/  LEA.HI.X.SX32 R13, R15, R22, 0x1, P6 ;  /* 0x000000160f0d7211 */ /* 0x000fe200030f0eff */
[C---:B------:R-:W-:Y:S01]  /*5c50*/  IMAD R15, R20.reuse, 0x2, R15 ;  /* 0x00000002140f7824 */ /* 0x040fe200078e020f */
[----:B0-----:R-:W-:Y:S01]  /*5c60*/  PRMT R21, R19, 0x7771, RZ ;  /* 0x0000777113157816 */ /* 0x001fe200000000ff */
[----:B------:R0:W-:Y:S01]  /*5c70*/  @P4 STG.E.U8 desc[UR16][R8.64], R23 ;  /* 0x0000001708004986 */ /* 0x0001e2000c101110 */
[----:B--2---:R-:W-:Y:S01]  /*5c80*/  LOP3.LUT R3, R69, 0x62, RZ, 0xfc, !PT ;  /* 0x0000006245037812 */ /* 0x004fe200078efcff */
[----:B---3--:R-:W-:Y:S01]  /*5c90*/  IMAD R11, R20, 0x2, R15 ;  /* 0x00000002140b7824 */ /* 0x008fe200078e020f */
[----:B------:R-:W-:Y:S01]  /*5ca0*/  IADD3 R2, P6, PT, R15, R0, RZ ;  /* 0x000000000f027210 */ /* 0x000fe20007fde0ff */
[----:B------:R2:W-:Y:S01]  /*5cb0*/  @P3 STG.E.U8 desc[UR16][R12.64], R21 ;  /* 0x000000150c003986 */ /* 0x0005e2000c101110 */
[----:B------:R-:W-:-:S02]  /*5cc0*/  ISETP.LT.AND P3, PT, R3, UR11, !P0 ;  /* 0x0000000b03007c0c */ /* 0x000fc4000c761270 */
[----:B------:R-:W-:Y:S02]  /*5cd0*/  PRMT R17, R19, 0x7773, RZ ;  /* 0x0000777313117816 */ /* 0x000fe400000000ff */
[----:B------:R-:W-:Y:S01]  /*5ce0*/  LEA.HI.X.SX32 R3, R15, R22, 0x1, P6 ;  /* 0x000000160f037211 */ /* 0x000fe200030f0eff */
[----:B------:R-:W-:Y:S01]  /*5cf0*/  IMAD R15, R20, 0x2, R11 ;  /* 0x00000002140f7824 */ /* 0x000fe200078e020b */
[----:B------:R-:W-:Y:S02]  /*5d00*/  PRMT R19, R19, 0x7772, RZ ;  /* 0x0000777213137816 */ /* 0x000fe400000000ff */
[----:B0-----:R-:W-:Y:S02]  /*5d10*/  IADD3 R8, P6, PT, R11, R0, RZ ;  /* 0x000000000b087210 */ /* 0x001fe40007fde0ff */
[C---:B------:R-:W-:Y:S01]  /*5d20*/  LOP3.LUT R10, R69.reuse, 0x64, RZ, 0xfc, !PT ;  /* 0x00000064450a7812 */ /* 0x040fe200078efcff */
[----:B------:R0:W-:Y:S01]  /*5d30*/  @P2 STG.E.U8 desc[UR16][R2.64], R19 ;  /* 0x0000001302002986 */ /* 0x0001e2000c101110 */
[----:B------:R-:W-:-:S02]  /*5d40*/  LOP3.LUT R14, R69, 0x60, RZ, 0xfc, !PT ;  /* 0x00000060450e7812 */ /* 0x000fc400078efcff */
[----:B------:R-:W-:Y:S02]  /*5d50*/  LEA.HI.X.SX32 R9, R11, R22, 0x1, P6 ;  /* 0x000000160b097211 */ /* 0x000fe400030f0eff */
[----:B------:R-:W-:Y:S02]  /*5d60*/  ISETP.LT.AND P2, PT, R10, UR11, !P0 ;  /* 0x0000000b0a007c0c */ /* 0x000fe4000c741270 */
[C---:B------:R-:W-:Y:S01]  /*5d70*/  IADD3 R10, P6, PT, R15.reuse, R0, RZ ;  /* 0x000000000f0a7210 */ /* 0x040fe20007fde0ff */
[----:B------:R3:W-:Y:S01]  /*5d80*/  @P5 STG.E.U8 desc[UR16][R8.64], R17 ;  /* 0x0000001108005986 */ /* 0x0007e2000c101110 */
[----:B------:R-:W-:Y:S02]  /*5d90*/  ISETP.LT.AND P4, PT, R14, UR11, !P0 ;  /* 0x0000000b0e007c0c */ /* 0x000fe4000c781270 */
[----:B------:R-:W-:Y:S01]  /*5da0*/  LEA.HI.X.SX32 R11, R15, R22, 0x1, P6 ;  /* 0x000000160f0b7211 */ /* 0x000fe200030f0eff */
[----:B------:R-:W-:Y:S01]  /*5db0*/  IMAD R15, R20, 0x2, R15 ;  /* 0x00000002140f7824 */ /* 0x000fe200078e020f */
[----:B--2---:R-:W-:-:S02]  /*5dc0*/  LOP3.LUT R12, R69, 0x66, RZ, 0xfc, !PT ;  /* 0x00000066450c7812 */ /* 0x004fc400078efcff */
[----:B-1----:R-:W-:Y:S01]  /*5dd0*/  PRMT R23, R4, 0x7770, RZ ;  /* 0x0000777004177816 */ /* 0x002fe200000000ff */
[----:B------:R-:W-:Y:S01]  /*5de0*/  IMAD R13, R20, 0x2, R15 ;  /* 0x00000002140d7824 */ /* 0x000fe200078e020f */
[----:B------:R-:W-:Y:S02]  /*5df0*/  ISETP.LT.AND P5, PT, R12, UR11, !P0 ;  /* 0x0000000b0c007c0c */ /* 0x000fe4000c7a1270 */
[----:B0-----:R-:W-:Y:S02]  /*5e00*/  IADD3 R2, P6, PT, R15, R0, RZ ;  /* 0x000000000f027210 */ /* 0x001fe40007fde0ff */
[----:B------:R-:W-:Y:S01]  /*5e10*/  LOP3.LUT R12, R69, 0x68, RZ, 0xfc, !PT ;  /* 0x00000068450c7812 */ /* 0x000fe200078efcff */
[----:B------:R0:W-:Y:S01]  /*5e20*/  @P4 STG.E.U8 desc[UR16][R10.64], R23 ;  /* 0x000000170a004986 */ /* 0x0001e2000c101110 */
[----:B------:R-:W-:Y:S01]  /*5e30*/  LEA.HI.X.SX32 R3, R15, R22, 0x1, P6 ;  /* 0x000000160f037211 */ /* 0x000fe200030f0eff */
[----:B------:R-:W-:Y:S01]  /*5e40*/  IMAD R15, R20, 0x2, R13 ;  /* 0x00000002140f7824 */ /* 0x000fe200078e020d */
[----:B------:R-:W-:-:S02]  /*5e50*/  PRMT R21, R4, 0x7771, RZ ;  /* 0x0000777104157816 */ /* 0x000fc400000000ff */
[----:B------:R-:W-:Y:S01]  /*5e60*/  ISETP.LT.AND P4, PT, R12, UR11, !P0 ;  /* 0x0000000b0c007c0c */ /* 0x000fe2000c781270 */
[----:B---3--:R-:W-:Y:S01]  /*5e70*/  IMAD R17, R20, 0x2, R15 ;  /* 0x0000000214117824 */ /* 0x008fe200078e020f */
[----:B------:R-:W-:Y:S01]  /*5e80*/  IADD3 R8, P6, PT, R13, R0, RZ ;  /* 0x000000000d087210 */ /* 0x000fe20007fde0ff */
[----:B------:R1:W-:Y:S01]  /*5e90*/  @P3 STG.E.U8 desc[UR16][R2.64], R21 ;  /* 0x0000001502003986 */ /* 0x0003e2000c101110 */
[----:B------:R-:W-:Y:S02]  /*5ea0*/  LOP3.LUT R12, R69, 0x6a, RZ, 0xfc, !PT ;  /* 0x0000006a450c7812 */ /* 0x000fe400078efcff */
[----:B------:R-:W-:Y:S02]  /*5eb0*/  PRMT R19, R4, 0x7772, RZ ;  /* 0x0000777204137816 */ /* 0x000fe400000000ff */
[----:B------:R-:W-:Y:S02]  /*5ec0*/  LEA.HI.X.SX32 R9, R13, R22, 0x1, P6 ;  /* 0x000000160d097211 */ /* 0x000fe400030f0eff */
[----:B------:R-:W-:-:S02]  /*5ed0*/  ISETP.LT.AND P3, PT, R12, UR11, !P0 ;  /* 0x0000000b0c007c0c */ /* 0x000fc4000c761270 */
[----:B0-----:R-:W-:Y:S01]  /*5ee0*/  IADD3 R10, P6, PT, R15, R0, RZ ;  /* 0x000000000f0a7210 */ /* 0x001fe20007fde0ff */
[----:B------:R0:W-:Y:S01]  /*5ef0*/  @P2 STG.E.U8 desc[UR16][R8.64], R19 ;  /* 0x0000001308002986 */ /* 0x0001e2000c101110 */
[----:B------:R-:W-:Y:S02]  /*5f00*/  LOP3.LUT R12, R69, 0x6c, RZ, 0xfc, !PT ;  /* 0x0000006c450c7812 */ /* 0x000fe400078efcff */
[----:B------:R-:W-:Y:S02]  /*5f10*/  LEA.HI.X.SX32 R11, R15, R22, 0x1, P6 ;  /* 0x000000160f0b7211 */ /* 0x000fe400030f0eff */
[----:B------:R-:W-:Y:S02]  /*5f20*/  ISETP.LT.AND P2, PT, R12, UR11, !P0 ;  /* 0x0000000b0c007c0c */ /* 0x000fe4000c741270 */
[----:B------:R-:W-:Y:S02]  /*5f30*/  IADD3 R12, P6, PT, R17, R0, RZ ;  /* 0x00000000110c7210 */ /* 0x000fe40007fde0ff */
[----:B------:R-:W-:-:S02]  /*5f40*/  PRMT R15, R4, 0x7773, RZ ;  /* 0x00007773040f7816 */ /* 0x000fc400000000ff */
[----:B------:R-:W-:Y:S01]  /*5f50*/  LEA.HI.X.SX32 R13, R17, R22, 0x1, P6 ;  /* 0x00000016110d7211 */ /* 0x000fe200030f0eff */
[C---:B------:R-:W-:Y:S01]  /*5f60*/  IMAD R17, R20.reuse, 0x2, R17 ;  /* 0x0000000214117824 */ /* 0x040fe200078e0211 */
[----:B-1----:R-:W-:Y:S01]  /*5f70*/  PRMT R21, R5, 0x7770, RZ ;  /* 0x0000777005157816 */ /* 0x002fe200000000ff */
[----:B------:R1:W-:Y:S01]  /*5f80*/  @P5 STG.E.U8 desc[UR16][R10.64], R15 ;  /* 0x0000000f0a005986 */ /* 0x0003e2000c101110 */
[----:B------:R-:W-:Y:S01]  /*5f90*/  LOP3.LUT R3, R69, 0x70, RZ, 0xfc, !PT ;  /* 0x0000007045037812 */ /* 0x000fe200078efcff */
[----:B0-----:R-:W-:Y:S01]  /*5fa0*/  IMAD R9, R20, 0x2, R17 ;  /* 0x0000000214097824 */ /* 0x001fe200078e0211 */
[----:B------:R-:W-:Y:S01]  /*5fb0*/  IADD3 R2, P6, PT, R17, R0, RZ ;  /* 0x0000000011027210 */ /* 0x000fe20007fde0ff */
[----:B------:R0:W-:Y:S01]  /*5fc0*/  @P4 STG.E.U8 desc[UR16][R12.64], R21 ;  /* 0x000000150c004986 */ /* 0x0001e2000c101110 */
[----:B------:R-:W-:Y:S02]  /*5fd0*/  LOP3.LUT R4, R69, 0x6e, RZ, 0xfc, !PT ;  /* 0x0000006e45047812 */ /* 0x000fe400078efcff */
[----:B------:R-:W-:-:S02]  /*5fe0*/  ISETP.LT.AND P4, PT, R3, UR11, !P0 ;  /* 0x0000000b03007c0c */ /* 0x000fc4000c781270 */
[----:B------:R-:W-:Y:S02]  /*5ff0*/  LEA.HI.X.SX32 R3, R17, R22, 0x1, P6 ;  /* 0x0000001611037211 */ /* 0x000fe400030f0eff */
[----:B------:R-:W-:Y:S01]  /*6000*/  ISETP.LT.AND P5, PT, R4, UR11, !P0 ;  /* 0x0000000b04007c0c */ /* 0x000fe2000c7a1270 */
[C---:B-1----:R-:W-:Y:S01]  /*6010*/  IMAD R11, R20.reuse, 0x2, R9 ;  /* 0x00000002140b7824 */ /* 0x042fe200078e0209 */
[----:B------:R-:W-:Y:S02]  /*6020*/  PRMT R15, R5, 0x7771, RZ ;  /* 0x00007771050f7816 */ /* 0x000fe400000000ff */
[----:B------:R-:W-:Y:S01]  /*6030*/  IADD3 R8, P6, PT, R9, R0, RZ ;  /* 0x0000000009087210 */ /* 0x000fe20007fde0ff */
[----:B0-----:R-:W-:Y:S01]  /*6040*/  IMAD R13, R20, 0x2, R11 ;  /* 0x00000002140d7824 */ /* 0x001fe200078e020b */
[----:B------:R-:W-:Y:S01]  /*6050*/  LOP3.LUT R4, R69, 0x72, RZ, 0xfc, !PT ;  /* 0x0000007245047812 */ /* 0x000fe200078efcff */
[----:B------:R0:W-:Y:S01]  /*6060*/  @P3 STG.E.U8 desc[UR16][R2.64], R15 ;  /* 0x0000000f02003986 */ /* 0x0001e2000c101110 */
[----:B------:R-:W-:-:S02]  /*6070*/  PRMT R19, R5, 0x7772, RZ ;  /* 0x0000777205137816 */ /* 0x000fc400000000ff */
[----:B------:R-:W-:Y:S02]  /*6080*/  LEA.HI.X.SX32 R9, R9, R22, 0x1, P6 ;  /* 0x0000001609097211 */ /* 0x000fe400030f0eff */
[----:B------:R-:W-:Y:S02]  /*6090*/  ISETP.LT.AND P3, PT, R4, UR11, !P0 ;  /* 0x0000000b04007c0c */ /* 0x000fe4000c761270 */
[----:B------:R-:W-:Y:S01]  /*60a0*/  IADD3 R10, P6, PT, R11, R0, RZ ;  /* 0x000000000b0a7210 */ /* 0x000fe20007fde0ff */
[----:B------:R1:W-:Y:S01]  /*60b0*/  @P2 STG.E.U8 desc[UR16][R8.64], R19 ;  /* 0x0000001308002986 */ /* 0x0003e2000c101110 */
[----:B------:R-:W-:Y:S02]  /*60c0*/  LOP3.LUT R4, R69, 0x74, RZ, 0xfc, !PT ;  /* 0x0000007445047812 */ /* 0x000fe400078efcff */
[----:B------:R-:W-:Y:S02]  /*60d0*/  LEA.HI.X.SX32 R11, R11, R22, 0x1, P6 ;  /* 0x000000160b0b7211 */ /* 0x000fe400030f0eff */
[----:B------:R-:W-:-:S02]  /*60e0*/  ISETP.LT.AND P2, PT, R4, UR11, !P0 ;  /* 0x0000000b04007c0c */ /* 0x000fc4000c741270 */
[----:B------:R-:W-:Y:S02]  /*60f0*/  IADD3 R4, P6, PT, R13, R0, RZ ;  /* 0x000000000d047210 */ /* 0x000fe40007fde0ff */
[----:B------:R-:W-:Y:S02]  /*6100*/  PRMT R17, R5, 0x7773, RZ ;  /* 0x0000777305117816 */ /* 0x000fe400000000ff */
[----:B------:R-:W-:Y:S01]  /*6110*/  LEA.HI.X.SX32 R5, R13, R22, 0x1, P6 ;  /* 0x000000160d057211 */ /* 0x000fe200030f0eff */
[----:B------:R-:W-:Y:S01]  /*6120*/  IMAD R13, R20, 0x2, R13 ;  /* 0x00000002140d7824 */ /* 0x000fe200078e020d */
[----:B0-----:R-:W-:Y:S01]  /*6130*/  PRMT R15, R6, 0x7770, RZ ;  /* 0x00007770060f7816 */ /* 0x001fe200000000ff */
[----:B------:R0:W-:Y:S01]  /*6140*/  @P5 STG.E.U8 desc[UR16][R10.64], R17 ;  /* 0x000000110a005986 */ /* 0x0001e2000c101110 */
[----:B------:R-:W-:Y:S01]  /*6150*/  LOP3.LUT R3, R69, 0x78, RZ, 0xfc, !PT ;  /* 0x0000007845037812 */ /* 0x000fe200078efcff */
[----:B-1----:R-:W-:Y:S01]  /*6160*/  IMAD R9, R20, 0x2, R13 ;  /* 0x0000000214097824 */ /* 0x002fe200078e020d */
[----:B------:R-:W-:Y:S01]  /*6170*/  IADD3 R2, P6, PT, R13, R0, RZ ;  /* 0x000000000d027210 */ /* 0x000fe20007fde0ff */
[----:B------:R1:W-:Y:S01]  /*6180*/  @P4 STG.E.U8 desc[UR16][R4.64], R15 ;  /* 0x0000000f04004986 */ /* 0x0003e2000c101110 */
[----:B------:R-:W-:-:S02]  /*6190*/  ISETP.LT.AND P4, PT, R3, UR11, !P0 ;  /* 0x0000000b03007c0c */ /* 0x000fc4000c781270 */
[----:B------:R-:W-:Y:S02]  /*61a0*/  LEA.HI.X.SX32 R3, R13, R22, 0x1, P6 ;  /* 0x000000160d037211 */ /* 0x000fe400030f0eff */
[C---:B------:R-:W-:Y:S02]  /*61b0*/  IADD3 R8, P6, PT, R9.reuse, R0, RZ ;  /* 0x0000000009087210 */ /* 0x040fe40007fde0ff */
[----:B------:R-:W-:Y:S01]  /*61c0*/  PRMT R19, R6, 0x7771, RZ ;  /* 0x0000777106137816 */ /* 0x000fe200000000ff */
[----:B0-----:R-:W-:Y:S01]  /*61d0*/  IMAD R11, R20, 0x2, R9 ;  /* 0x00000002140b7824 */ /* 0x001fe200078e0209 */
[----:B------:R-:W-:Y:S02]  /*61e0*/  PRMT R21, R6, 0x7772, RZ ;  /* 0x0000777206157816 */ /* 0x000fe400000000ff */
[----:B------:R-:W-:Y:S01]  /*61f0*/  LEA.HI.X.SX32 R9, R9, R22, 0x1, P6 ;  /* 0x0000001609097211 */ /* 0x000fe200030f0eff */
[C---:B------:R-:W-:Y:S01]  /*6200*/  IMAD R13, R20.reuse, 0x2, R11 ;  /* 0x00000002140d7824 */ /* 0x040fe200078e020b */
[C---:B------:R-:W-:Y:S01]  /*6210*/  LOP3.LUT R12, R69.reuse, 0x76, RZ, 0xfc, !PT ;  /* 0x00000076450c7812 */ /* 0x040fe200078efcff */
[----:B------:R0:W-:Y:S01]  /*6220*/  @P3 STG.E.U8 desc[UR16][R2.64], R19 ;  /* 0x0000001302003986 */ /* 0x0001e2000c101110 */
[C---:B------:R-:W-:Y:S01]  /*6230*/  LOP3.LUT R14, R69.reuse, 0x7c, RZ, 0xfc, !PT ;  /* 0x0000007c450e7812 */ /* 0x040fe200078efcff */
[----:B-1----:R-:W-:Y:S01]  /*6240*/  IMAD R15, R20, 0x2, R13 ;  /* 0x00000002140f7824 */ /* 0x002fe200078e020d */
[----:B------:R-:W-:Y:S01]  /*6250*/  ISETP.LT.AND P5, PT, R12, UR11, !P0 ;  /* 0x0000000b0c007c0c */ /* 0x000fe2000c7a1270 */
[----:B------:R1:W-:Y:S01]  /*6260*/  @P2 STG.E.U8 desc[UR16][R8.64], R21 ;  /* 0x0000001508002986 */ /* 0x0003e2000c101110 */
[----:B------:R-:W-:Y:S01]  /*6270*/  LOP3.LUT R12, R69, 0x7a, RZ, 0xfc, !PT ;  /* 0x0000007a450c7812 */ /* 0x000fe200078efcff */
[----:B------:R-:W-:Y:S01]  /*6280*/  IMAD R17, R20, 0x2, R15 ;  /* 0x0000000214117824 */ /* 0x000fe200078e020f */
[----:B------:R-:W-:-:S02]  /*6290*/  IADD3 R4, P2, PT, R11, R0, RZ ;  /* 0x000000000b047210 */ /* 0x000fc40007f5e0ff */
[----:B------:R-:W-:Y:S02]  /*62a0*/  IADD3 R10, P6, PT, R13, R0, RZ ;  /* 0x000000000d0a7210 */ /* 0x000fe40007fde0ff */
[----:B------:R-:W-:Y:S01]  /*62b0*/  ISETP.LT.AND P3, PT, R12, UR11, !P0 ;  /* 0x0000000b0c007c0c */ /* 0x000fe2000c761270 */
[----:B0-----:R-:W-:Y:S01]  /*62c0*/  IMAD R19, R20, 0x2, R17 ;  /* 0x0000000214137824 */ /* 0x001fe200078e0211 */
[-C--:B------:R-:W-:Y:S02]  /*62d0*/  LEA.HI.X.SX32 R5, R11, R22.reuse, 0x1, P2 ;  /* 0x000000160b057211 */ /* 0x080fe400010f0eff */
[----:B------:R-:W-:Y:S02]  /*62e0*/  LEA.HI.X.SX32 R11, R13, R22, 0x1, P6 ;  /* 0x000000160d0b7211 */ /* 0x000fe400030f0eff */
[-C--:B------:R-:W-:Y:S02]  /*62f0*/  IADD3 R12, P2, PT, R17, R0.reuse, RZ ;  /* 0x00000000110c7210 */ /* 0x080fe40007f5e0ff */
[----:B------:R-:W-:-:S02]  /*6300*/  IADD3 R2, P6, PT, R15, R0, RZ ;  /* 0x000000000f027210 */ /* 0x000fc40007fde0ff */
[----:B------:R-:W-:Y:S02]  /*6310*/  LOP3.LUT R69, R69, 0x7e, RZ, 0xfc, !PT ;  /* 0x0000007e45457812 */ /* 0x000fe400078efcff */
[-C--:B------:R-:W-:Y:S02]  /*6320*/  LEA.HI.X.SX32 R13, R17, R22.reuse, 0x1, P2 ;  /* 0x00000016110d7211 */ /* 0x080fe400010f0eff */
[----:B------:R-:W-:Y:S02]  /*6330*/  LEA.HI.X.SX32 R3, R15, R22, 0x1, P6 ;  /* 0x000000160f037211 */ /* 0x000fe400030f0eff */
[----:B------:R-:W-:Y:S02]  /*6340*/  ISETP.LT.AND P2, PT, R14, UR11, !P0 ;  /* 0x0000000b0e007c0c */ /* 0x000fe4000c741270 */
[----:B-1----:R-:W-:Y:S02]  /*6350*/  IADD3 R8, P6, PT, R19, R0, RZ ;  /* 0x0000000013087210 */ /* 0x002fe40007fde0ff */
[----:B------:R-:W-:-:S02]  /*6360*/  ISETP.LT.AND P0, PT, R69, UR11, !P0 ;  /* 0x0000000b45007c0c */ /* 0x000fc4000c701270 */
[----:B------:R-:W-:Y:S02]  /*6370*/  LEA.HI.X.SX32 R9, R19, R22, 0x1, P6 ;  /* 0x0000001613097211 */ /* 0x000fe400030f0eff */
[----:B------:R-:W-:Y:S02]  /*6380*/  PRMT R21, R6, 0x7773, RZ ;  /* 0x0000777306157816 */ /* 0x000fe400000000ff */
[C---:B------:R-:W-:Y:S02]  /*6390*/  PRMT R15, R7.reuse, 0x7773, RZ ;  /* 0x00007773070f7816 */ /* 0x040fe400000000ff */
[C---:B------:R-:W-:Y:S01]  /*63a0*/  PRMT R17, R7.reuse, 0x7772, RZ ;  /* 0x0000777207117816 */ /* 0x040fe200000000ff */
[----:B------:R0:W-:Y:S01]  /*63b0*/  @P5 STG.E.U8 desc[UR16][R4.64], R21 ;  /* 0x0000001504005986 */ /* 0x0001e2000c101110 */
[C---:B------:R-:W-:Y:S02]  /*63c0*/  PRMT R19, R7.reuse, 0x7770, RZ ;  /* 0x0000777007137816 */ /* 0x040fe400000000ff */
[----:B------:R-:W-:-:S03]  /*63d0*/  PRMT R7, R7, 0x7771, RZ ;  /* 0x0000777107077816 */ /* 0x000fc600000000ff */
[----:B------:R0:W-:Y:S04]  /*63e0*/  @P4 STG.E.U8 desc[UR16][R10.64], R19 ;  /* 0x000000130a004986 */ /* 0x0001e8000c101110 */
[----:B------:R0:W-:Y:S04]  /*63f0*/  @P3 STG.E.U8 desc[UR16][R2.64], R7 ;  /* 0x0000000702003986 */ /* 0x0001e8000c101110 */
[----:B------:R0:W-:Y:S04]  /*6400*/  @P2 STG.E.U8 desc[UR16][R12.64], R17 ;  /* 0x000000110c002986 */ /* 0x0001e8000c101110 */
[----:B------:R0:W-:Y:S01]  /*6410*/  @P0 STG.E.U8 desc[UR16][R8.64], R15 ;  /* 0x0000000f08000986 */ /* 0x0001e2000c101110 */
[----:B------:R-:W-:Y:S06]  /*6420*/  BAR.SYNC.DEFER_BLOCKING 0x0 ;  /* 0x0000000000007b1d */ /* 0x000fec0000010000 */
[----:B------:R-:W-:Y:S05]  /*6430*/  @P1 BRA `(.L_x_13) ;  /* 0x0000000000a01947 */ /* 0x000fea0003800000 */
[----:B------:R-:W1:Y:S01]  /*6440*/  S2UR UR5, SR_CgaCtaId ;  /* 0x00000000000579c3 */ /* 0x000e620000008800 */
[----:B------:R-:W-:Y:S01]  /*6450*/  NOP ;  /* 0x0000000000007918 */ /* 0x000fe20000000000 */
[----:B------:R-:W-:Y:S01]  /*6460*/  UMOV UR4, 0x50 ;  /* 0x0000005000047882 */ /* 0x000fe20000000000 */
[----:B------:R-:W-:Y:S02]  /*6470*/  IMAD.U32 R0, RZ, RZ, UR18 ;  /* 0x00000012ff007e24 */ /* 0x000fe4000f8e00ff */
[----:B0-----:R-:W-:Y:S02]  /*6480*/  IMAD.MOV.U32 R3, RZ, RZ, 0xf ;  /* 0x0000000fff037424 */ /* 0x001fe400078e00ff */
[----:B------:R-:W-:Y:S01]  /*6490*/  IMAD.MOV.U32 R7, RZ, RZ, 0x1 ;  /* 0x00000001ff077424 */ /* 0x000fe200078e00ff */
[----:B------:R-:W-:-:S04]  /*64a0*/  LOP3.LUT R0, R0, 0xffff, RZ, 0xc0, !PT ;  /* 0x0000ffff00007812 */ /* 0x000fc800078ec0ff */
[----:B------:R-:W-:-:S05]  /*64b0*/  SHF.R.U32.HI R0, RZ, 0x5, R0 ;  /* 0x00000005ff007819 */ /* 0x000fca0000011600 */
[----:B------:R-:W-:Y:S01]  /*64c0*/  VIADD R2, R0, 0x10 ;  /* 0x0000001000027836 */ /* 0x000fe20000000000 */
[----:B------:R-:W-:Y:S01]  /*64d0*/  SHF.L.U32 R0, R3, R0, RZ ;  /* 0x0000000003007219 */ /* 0x000fe200000006ff */
[----:B-1----:R-:W-:-:S03]  /*64e0*/  ULEA UR6, UR5, UR4, 0x18 ;  /* 0x0000000405067291 */ /* 0x002fc6000f8ec0ff */
[----:B------:R-:W-:-:S04]  /*64f0*/  SHF.L.U32 R3, R7, R2, RZ ;  /* 0x0000000207037219 */ /* 0x000fc800000006ff */
[----:B------:R-:W-:Y:S02]  /*6500*/  LOP3.LUT R0, R3, R0, RZ, 0xfc, !PT ;  /* 0x0000000003007212 */ /* 0x000fe400078efcff */
[----:B------:R-:W0:Y:S02]  /*6510*/  LDS R5, [UR6] ;  /* 0x00000006ff057984 */ /* 0x000e240008000800 */
[C---:B------:R-:W-:Y:S02]  /*6520*/  LOP3.LUT R2, R0.reuse, 0xffff, RZ, 0xc0, !PT ;  /* 0x0000ffff00027812 */ /* 0x040fe400078ec0ff */
[----:B0-----:R-:W-:-:S04]  /*6530*/  LOP3.LUT R3, R0, 0xffff, R5, 0x80, !PT ;  /* 0x0000ffff00037812 */ /* 0x001fc800078e8005 */
[----:B------:R-:W-:-:S13]  /*6540*/  ISETP.NE.AND P0, PT, R3, R2, PT ;  /* 0x000000020300720c */ /* 0x000fda0003f05270 */
[----:B------:R-:W-:Y:S05]  /*6550*/  @P0 BRA `(.L_x_14) ;  /* 0x0000000000500947 */ /* 0x000fea0003800000 */
[----:B------:R-:W-:Y:S02]  /*6560*/  SHF.R.U32.HI R5, RZ, 0x10, R5 ;  /* 0x00000010ff057819 */ /* 0x000fe40000011605 */
[----:B------:R-:W-:-:S04]  /*6570*/  SHF.R.U32.HI R2, RZ, 0x10, R0 ;  /* 0x00000010ff027819 */ /* 0x000fc80000011600 */
[----:B------:R-:W-:-:S04]  /*6580*/  LOP3.LUT R5, R5, R2, RZ, 0xc0, !PT ;  /* 0x0000000205057212 */ /* 0x000fc800078ec0ff */
[----:B------:R-:W-:-:S13]  /*6590*/  ISETP.NE.AND P0, PT, R5, R2, PT ;  /* 0x000000020500720c */ /* 0x000fda0003f05270 */
[----:B------:R-:W-:Y:S05]  /*65a0*/  @P0 BRA `(.L_x_15) ;  /* 0x0000000000300947 */ /* 0x000fea0003800000 */
[----:B------:R-:W-:Y:S01]  /*65b0*/  R2UR UR4, R0 ;  /* 0x00000000000472ca */ /* 0x000fe200000e0000 */
[----:B------:R-:W-:Y:S01]  /*65c0*/  VOTEU.ANY UR5, UPT, PT ;  /* 0x0000000000057886 */ /* 0x000fe200038e0100 */
[----:B------:R-:W0:Y:S01]  /*65d0*/  S2R R0, SR_LANEID ;  /* 0x0000000000007919 */ /* 0x000e220000000000 */
[----:B------:R-:W-:-:S10]  /*65e0*/  UFLO.U32 UR5, UR5 ;  /* 0x00000005000572bd */ /* 0x000fd400080e0000 */
[----:B------:R-:W-:-:S06]  /*65f0*/  ULOP3.LUT UR4, URZ, UR4, URZ, 0x33, !UPT ;  /* 0x00000004ff047292 */ /* 0x000fcc000f8e33ff */
[----:B------:R-:W-:-:S04]  /*6600*/  IMAD.U32 R2, RZ, RZ, UR4 ;  /* 0x00000004ff027e24 */ /* 0x000fc8000f8e00ff */
[----:B------:R-:W1:Y:S02]  /*6610*/  REDUX UR7, R2 ;  /* 0x00000000020773c4 */ /* 0x000e640000000000 */
[----:B------:R2:W-:Y:S01]  /*6620*/  UTCATOMSWS.AND URZ, UR4 ;  /* 0x0000000400ff79e3 */ /* 0x0005e20008000000 */
[----:B0-----:R-:W-:Y:S01]  /*6630*/  ISETP.EQ.U32.AND P0, PT, R0, UR5, PT ;  /* 0x0000000500007c0c */ /* 0x001fe2000bf02070 */
[----:B-1----:R-:W-:-:S12]  /*6640*/  IMAD.U32 R0, RZ, RZ, UR7 ;  /* 0x00000007ff007e24 */ /* 0x002fd8000f8e00ff */
[----:B------:R2:W-:Y:S01]  /*6650*/  @P0 ATOMS.AND RZ, [UR6], R0 ;  /* 0x00000000ffff098c */ /* 0x0005e2000a800006 */
[----:B------:R-:W-:Y:S05]  /*6660*/  BRA `(.L_x_13) ;  /* 0x0000000000147947 */ /* 0x000fea0003800000 */
.L_x_15:
[----:B------:R-:W-:-:S07]  /*6670*/  MOV R2, 0x6690 ;  /* 0x0000669000027802 */ /* 0x000fce0000000f00 */
[----:B------:R-:W-:Y:S05]  /*6680*/  CALL.REL.NOINC `($__internal_0_$__cuda_sm10x_tcgen05_guardrail_trap_col_being_dealloced_not_returned_by_alloc) ;  /* 0x00000000002c7944 */ /* 0x000fea0003c00000 */
[----:B------:R-:W-:Y:S05]  /*6690*/  BRA `(.L_x_13) ;  /* 0x0000000000087947 */ /* 0x000fea0003800000 */
.L_x_14:
[----:B------:R-:W-:-:S07]  /*66a0*/  MOV R2, 0x66c0 ;  /* 0x000066c000027802 */ /* 0x000fce0000000f00 */
[----:B------:R-:W-:Y:S05]  /*66b0*/  CALL.REL.NOINC `($__internal_2_$__cuda_sm10x_tcgen05_guardrail_trap_unallocated_columns_being_dealloced) ;  /* 0x0000000000387944 */ /* 0x000fea0003c00000 */
.L_x_13:
[----:B------:R-:W-:Y:S01]  /*66c0*/  NOP ;  /* 0x0000000000007918 */ /* 0x000fe20000000000 */
[----:B--2---:R-:W-:Y:S05]  /*66d0*/  EXIT ;  /* 0x000000000000794d */ /* 0x004fea0003800000 */
.L_x_8:
[----:B------:R-:W0:Y:S02]  /*66e0*/  SYNCS.PHASECHK.TRANS64.TRYWAIT P5, [UR13], R63 ;  /* 0x0000003fff0075a7 */ /* 0x000e2400080a110d */
[----:B0-----:R-:W-:Y:S05]  /*66f0*/  @!P5 BRA `(.L_x_8) ;  /* 0xfffffffc00f8d947 */ /* 0x001fea000383ffff */
[----:B------:R-:W-:Y:S05]  /*6700*/  BRA `(.L_x_16) ;  /* 0xffffffc800587947 */ /* 0x000fea000383ffff */
.L_x_12:
[----:B------:R-:W1:Y:S02]  /*6710*/  SYNCS.PHASECHK.TRANS64.TRYWAIT P0, [UR13], R4 ;  /* 0x00000004ff0075a7 */ /* 0x000e64000800110d */
[----:B-1----:R-:W-:Y:S05]  /*6720*/  @!P0 BRA `(.L_x_12) ;  /* 0xfffffffc00f88947 */ /* 0x002fea000383ffff */
[----:B------:R-:W-:Y:S05]  /*6730*/  BRA `(.L_x_11) ;  /* 0xffffffd400047947 */ /* 0x000fea000383ffff */
        .weak           $__internal_0_$__cuda_sm10x_tcgen05_guardrail_trap_col_being_dealloced_not_returned_by_alloc
        .type           $__internal_0_$__cuda_sm10x_tcgen05_guardrail_trap_col_being_dealloced_not_returned_by_alloc,@function
        .size           $__internal_0_$__cuda_sm10x_tcgen05_guardrail_trap_col_being_dealloced_not_returned_by_alloc,($__internal_1_$__cuda_sm10x_tcgen05_guardrail_trap_phase_invalid_during_alloc - $__internal_0_$__cuda_sm10x_tcgen05_guardrail_trap_col_being_dealloced_not_returned_by_alloc)
$__internal_0_$__cuda_sm10x_tcgen05_guardrail_trap_col_being_dealloced_not_returned_by_alloc:
[----:B------:R-:W-:Y:S05]  /*6740*/  BPT.TRAP 0x1 ;  /* 0x000000040000795c */ /* 0x000fea0000300000 */
[----:B------:R-:W-:-:S04]  /*6750*/  IMAD.MOV.U32 R3, RZ, RZ, 0x0 ;  /* 0x00000000ff037424 */ /* 0x000fc800078e00ff */
[----:B------:R-:W-:Y:S05]  /*6760*/  RET.REL.NODEC R2 `(matmul_kernel) ;  /* 0xffffff9802247950 */ /* 0x000fea0003c3ffff */
        .weak           $__internal_1_$__cuda_sm10x_tcgen05_guardrail_trap_phase_invalid_during_alloc
        .type           $__internal_1_$__cuda_sm10x_tcgen05_guardrail_trap_phase_invalid_during_alloc,@function
        .size           $__internal_1_$__cuda_sm10x_tcgen05_guardrail_trap_phase_invalid_during_alloc,($__internal_2_$__cuda_sm10x_tcgen05_guardrail_trap_unallocated_columns_being_dealloced - $__internal_1_$__cuda_sm10x_tcgen05_guardrail_trap_phase_invalid_during_alloc)
$__internal_1_$__cuda_sm10x_tcgen05_guardrail_trap_phase_invalid_during_alloc:
[----:B------:R-:W-:Y:S05]  /*6770*/  BPT.TRAP 0x1 ;  /* 0x000000040000795c */ /* 0x000fea0000300000 */
[----:B------:R-:W-:-:S04]  /*6780*/  IMAD.MOV.U32 R3, RZ, RZ, 0x0 ;  /* 0x00000000ff037424 */ /* 0x000fc800078e00ff */
[----:B------:R-:W-:Y:S05]  /*6790*/  RET.REL.NODEC R2 `(matmul_kernel) ;  /* 0xffffff9802187950 */ /* 0x000fea0003c3ffff */
        .weak           $__internal_2_$__cuda_sm10x_tcgen05_guardrail_trap_unallocated_columns_being_dealloced
        .type           $__internal_2_$__cuda_sm10x_tcgen05_guardrail_trap_unallocated_columns_being_dealloced,@function
        .size           $__internal_2_$__cuda_sm10x_tcgen05_guardrail_trap_unallocated_columns_being_dealloced,(.L_x_20 - $__internal_2_$__cuda_sm10x_tcgen05_guardrail_trap_unallocated_columns_being_dealloced)
$__internal_2_$__cuda_sm10x_tcgen05_guardrail_trap_unallocated_columns_being_dealloced:
[----:B------:R-:W-:Y:S05]  /*67a0*/  BPT.TRAP 0x1 ;  /* 0x000000040000795c */ /* 0x000fea0000300000 */
[----:B------:R-:W-:-:S04]  /*67b0*/  IMAD.MOV.U32 R3, RZ, RZ, 0x0 ;  /* 0x00000000ff037424 */ /* 0x000fc800078e00ff */
[----:B------:R-:W-:Y:S05]  /*67c0*/  RET.REL.NODEC R2 `(matmul_kernel) ;  /* 0xffffff98020c7950 */ /* 0x000fea0003c3ffff */
.L_x_17:
[----:B------:R-:W-:-:S00]  /*67d0*/  BRA `(.L_x_17) ;  /* 0xfffffffc00fc7947 */ /* 0x000fc0000383ffff */
[----:B------:R-:W-:-:S00]  /*67e0*/  NOP ;  /* 0x0000000000007918 */ /* 0x000fc00000000000 */
        /* <DEDUP_REMOVED lines=9> */
.L_x_20:


//--------------------- .nv.shared.matmul_kernel  --------------------------
	.section	.nv.shared.matmul_kernel,"aw",@nobits
	.sectionflags	@""
	.align	16
	.zero		1024


//--------------------- .nv.shared.reserved.0     --------------------------
	.section	.nv.shared.reserved.0,"aw",@nobits
	.align	8
	.weak		__nv_reservedSMEM_offset_0_alias
	.size		__nv_reservedSMEM_offset_0_alias, 0, 64
	.other		__nv_reservedSMEM_offset_0_alias,@"STO_CUDA_RESERVED_SHARED STV_DEFAULT"
__nv_reservedSMEM_offset_0_alias:
	.zero		0
.nv.shared.reserved.0:
	.zero		64
	.weak		__nv_reservedSMEM_allocation_phase
	.type		__nv_reservedSMEM_allocation_phase,@object
	.size		__nv_reservedSMEM_allocation_phase,(.L_0 - __nv_reservedSMEM_allocation_phase)
__nv_reservedSMEM_allocation_phase:
	.zero		1
.L_0:
	.zero		7
	.weak		__nv_reservedSMEM_devtool_atexit_pc
	.type		__nv_reservedSMEM_devtool_atexit_pc,@object
	.size		__nv_reservedSMEM_devtool_atexit_pc,(__nv_reservedSMEM_allocation_mask - __nv_reservedSMEM_devtool_atexit_pc)
__nv_reservedSMEM_devtool_atexit_pc:
	.zero		8
	.weak		__nv_reservedSMEM_allocation_mask
	.type		__nv_reservedSMEM_allocation_mask,@object
	.size		__nv_reservedSMEM_allocation_mask,(.L_2 - __nv_reservedSMEM_allocation_mask)
__nv_reservedSMEM_allocation_mask:
	.zero		4
.L_2:


//--------------------- .nv.constant0.matmul_kernel --------------------------
	.section	.nv.constant0.matmul_kernel,"a",@progbits
	.sectionflags	@""
	.align	4
.nv.constant0.matmul_kernel:
	.zero		976


//--------------------- SYMBOLS --------------------------

	.type		.nv.reservedSmem.offset0,@object
	.size		.nv.reservedSmem.offset0,0x4
	.type		.nv.reservedSmem.cap,@object
	.size		.nv.reservedSmem.cap,0x4
